	.target	sm_90a

	.elftype	@"ET_EXEC"


//--------------------- .note.nv.tkinfo           --------------------------
	.section	.note.nv.tkinfo,"",@"SHT_NOTE"
	.sectionflags	@"SHF_NOTE_NV_TKINFO"
	.tkinfo
        /*0018*/ 	.word	0x00000002
        /*0030*/ 	.string	""
        /*0030*/ 	.string	"ptxas"
        /*0030*/ 	.string	"Cuda compilation tools, release 13.0, V13.0.88"
        /*0030*/ 	.string	"Build cuda_13.0.r13.0/compiler.36424714_0"
        /*0030*/ 	.string	"-arch sm_90a -m 64 "



//--------------------- .note.nv.cuinfo           --------------------------
	.section	.note.nv.cuinfo,"",@"SHT_NOTE"
	.sectionflags	@"SHF_NOTE_NV_CUINFO"
        /*0018*/ 	.short	0x0002
        /*001a*/ 	.short	0x005a
        /*001c*/ 	.short	0x0082
	.zero		2


//--------------------- .nv.info                  --------------------------
	.section	.nv.info,"",@"SHT_CUDA_INFO"
	.align	4


	//----- nvinfo : EIATTR_REGCOUNT
	.align		4
        /*0000*/ 	.byte	0x04, 0x2f
        /*0002*/ 	.short	(.L_15 - .L_14)
	.align		4
.L_14:
        /*0004*/ 	.word	index@(_ZN7cutlass13device_kernelINS_4gemm6kernel13GemmUniversalIN4cute5tupleIJiiiiEEENS1_10collective13CollectiveMmaINS1_34MainloopSm90TmaGmmaWarpSpecializedILi7ENS5_IJNS4_1CILi1EEESB_SB_EEENS1_35KernelTmaWarpSpecializedCooperativeEEENS5_IJNSA_ILi128EEESF_NSA_ILi64EEEEEENS_6half_tENS5_IJlSB_lEEESI_SJ_NS4_8TiledMMAINS4_8MMA_AtomIJNS4_4SM904GMMA26MMA_64x128x16_F32F16F16_SSILNSN_5MajorE0ELSP_0ELNSN_7ScaleInE1ELSQ_1EEEEEENS4_6LayoutINS5_IJNSA_ILi2EEESB_SB_EEENS5_IJSB_NSA_ILi0EEESW_EEEEENS5_IJNS4_10UnderscoreESZ_SZ_EEEEENS4_13SM90_TMA_LOADENS4_14ComposedLayoutINS4_7SwizzleILi3ELi4ELi3EEENS4_18smem_ptr_flag_bitsILi16EEENST_INS5_IJNSA_ILi8EEESG_EEENS5_IJSG_SB_EEEEEEEvNS4_8identityES12_S1C_vS1D_EENS_8epilogue10collective6detail29Sm90TmaWarpSpecializedAdapterINS1G_15DefaultEpilogueISI_SJ_SJ_NS1F_6thread17LinearCombinationISI_Li1EffLNS1K_9ScaleType4KindE0ELNS_15FloatRoundStyleE2ESI_EENS1_15EpilogueDefaultEEEEEvvEEEEvNT_6ParamsE)
        /*0008*/ 	.word	0x000000a8


	//----- nvinfo : EIATTR_FRAME_SIZE
	.align		4
.L_15:
        /*000c*/ 	.byte	0x04, 0x11
        /*000e*/ 	.short	(.L_17 - .L_16)
	.align		4
.L_16:
        /*0010*/ 	.word	index@(_ZN7cutlass13device_kernelINS_4gemm6kernel13GemmUniversalIN4cute5tupleIJiiiiEEENS1_10collective13CollectiveMmaINS1_34MainloopSm90TmaGmmaWarpSpecializedILi7ENS5_IJNS4_1CILi1EEESB_SB_EEENS1_35KernelTmaWarpSpecializedCooperativeEEENS5_IJNSA_ILi128EEESF_NSA_ILi64EEEEEENS_6half_tENS5_IJlSB_lEEESI_SJ_NS4_8TiledMMAINS4_8MMA_AtomIJNS4_4SM904GMMA26MMA_64x128x16_F32F16F16_SSILNSN_5MajorE0ELSP_0ELNSN_7ScaleInE1ELSQ_1EEEEEENS4_6LayoutINS5_IJNSA_ILi2EEESB_SB_EEENS5_IJSB_NSA_ILi0EEESW_EEEEENS5_IJNS4_10UnderscoreESZ_SZ_EEEEENS4_13SM90_TMA_LOADENS4_14ComposedLayoutINS4_7SwizzleILi3ELi4ELi3EEENS4_18smem_ptr_flag_bitsILi16EEENST_INS5_IJNSA_ILi8EEESG_EEENS5_IJSG_SB_EEEEEEEvNS4_8identityES12_S1C_vS1D_EENS_8epilogue10collective6detail29Sm90TmaWarpSpecializedAdapterINS1G_15DefaultEpilogueISI_SJ_SJ_NS1F_6thread17LinearCombinationISI_Li1EffLNS1K_9ScaleType4KindE0ELNS_15FloatRoundStyleE2ESI_EENS1_15EpilogueDefaultEEEEEvvEEEEvNT_6ParamsE)
        /*0014*/ 	.word	0x00000000


	//----- nvinfo : EIATTR_MIN_STACK_SIZE
	.align		4
.L_17:
        /*0018*/ 	.byte	0x04, 0x12
        /*001a*/ 	.short	(.L_19 - .L_18)
	.align		4
.L_18:
        /*001c*/ 	.word	index@(_ZN7cutlass13device_kernelINS_4gemm6kernel13GemmUniversalIN4cute5tupleIJiiiiEEENS1_10collective13CollectiveMmaINS1_34MainloopSm90TmaGmmaWarpSpecializedILi7ENS5_IJNS4_1CILi1EEESB_SB_EEENS1_35KernelTmaWarpSpecializedCooperativeEEENS5_IJNSA_ILi128EEESF_NSA_ILi64EEEEEENS_6half_tENS5_IJlSB_lEEESI_SJ_NS4_8TiledMMAINS4_8MMA_AtomIJNS4_4SM904GMMA26MMA_64x128x16_F32F16F16_SSILNSN_5MajorE0ELSP_0ELNSN_7ScaleInE1ELSQ_1EEEEEENS4_6LayoutINS5_IJNSA_ILi2EEESB_SB_EEENS5_IJSB_NSA_ILi0EEESW_EEEEENS5_IJNS4_10UnderscoreESZ_SZ_EEEEENS4_13SM90_TMA_LOADENS4_14ComposedLayoutINS4_7SwizzleILi3ELi4ELi3EEENS4_18smem_ptr_flag_bitsILi16EEENST_INS5_IJNSA_ILi8EEESG_EEENS5_IJSG_SB_EEEEEEEvNS4_8identityES12_S1C_vS1D_EENS_8epilogue10collective6detail29Sm90TmaWarpSpecializedAdapterINS1G_15DefaultEpilogueISI_SJ_SJ_NS1F_6thread17LinearCombinationISI_Li1EffLNS1K_9ScaleType4KindE0ELNS_15FloatRoundStyleE2ESI_EENS1_15EpilogueDefaultEEEEEvvEEEEvNT_6ParamsE)
        /*0020*/ 	.word	0x00000000
.L_19:


//--------------------- .nv.compat                --------------------------
	.section	.nv.compat,"",@"SHT_CUDA_COMPAT_INFO"
	.align	4
        /*0000*/ 	.byte	0x02, 0x09, 0x01, 0x00, 0x02, 0x02, 0x04, 0x00, 0x02, 0x05, 0x05, 0x00, 0x03, 0x07, 0x01, 0x01
        /*0010*/ 	.byte	0x02, 0x03, 0x01, 0x00, 0x02, 0x06, 0x01, 0x00, 0x04, 0x0b, 0x08, 0x00, 0x00, 0x00, 0x00, 0x00
        /*0020*/ 	.byte	0x00, 0x00, 0x00, 0x00


//--------------------- .nv.info._ZN7cutlass13device_kernelINS_4gemm6kernel13GemmUniversalIN4cute5tupleIJiiiiEEENS1_10collective13CollectiveMmaINS1_34MainloopSm90TmaGmmaWarpSpecializedILi7ENS5_IJNS4_1CILi1EEESB_SB_EEENS1_35KernelTmaWarpSpecializedCooperativeEEENS5_IJNSA_ILi128EEESF_NSA_ILi64EEEEEENS_6half_tENS5_IJlSB_lEEESI_SJ_NS4_8TiledMMAINS4_8MMA_AtomIJNS4_4SM904GMMA26MMA_64x128x16_F32F16F16_SSILNSN_5MajorE0ELSP_0ELNSN_7ScaleInE1ELSQ_1EEEEEENS4_6LayoutINS5_IJNSA_ILi2EEESB_SB_EEENS5_IJSB_NSA_ILi0EEESW_EEEEENS5_IJNS4_10UnderscoreESZ_SZ_EEEEENS4_13SM90_TMA_LOADENS4_14ComposedLayoutINS4_7SwizzleILi3ELi4ELi3EEENS4_18smem_ptr_flag_bitsILi16EEENST_INS5_IJNSA_ILi8EEESG_EEENS5_IJSG_SB_EEEEEEEvNS4_8identityES12_S1C_vS1D_EENS_8epilogue10collective6detail29Sm90TmaWarpSpecializedAdapterINS1G_15DefaultEpilogueISI_SJ_SJ_NS1F_6thread17LinearCombinationISI_Li1EffLNS1K_9ScaleType4KindE0ELNS_15FloatRoundStyleE2ESI_EENS1_15EpilogueDefaultEEEEEvvEEEEvNT_6ParamsE --------------------------
	.section	.nv.info._ZN7cutlass13device_kernelINS_4gemm6kernel13GemmUniversalIN4cute5tupleIJiiiiEEENS1_10collective13CollectiveMmaINS1_34MainloopSm90TmaGmmaWarpSpecializedILi7ENS5_IJNS4_1CILi1EEESB_SB_EEENS1_35KernelTmaWarpSpecializedCooperativeEEENS5_IJNSA_ILi128EEESF_NSA_ILi64EEEEEENS_6half_tENS5_IJlSB_lEEESI_SJ_NS4_8TiledMMAINS4_8MMA_AtomIJNS4_4SM904GMMA26MMA_64x128x16_F32F16F16_SSILNSN_5MajorE0ELSP_0ELNSN_7ScaleInE1ELSQ_1EEEEEENS4_6LayoutINS5_IJNSA_ILi2EEESB_SB_EEENS5_IJSB_NSA_ILi0EEESW_EEEEENS5_IJNS4_10UnderscoreESZ_SZ_EEEEENS4_13SM90_TMA_LOADENS4_14ComposedLayoutINS4_7SwizzleILi3ELi4ELi3EEENS4_18smem_ptr_flag_bitsILi16EEENST_INS5_IJNSA_ILi8EEESG_EEENS5_IJSG_SB_EEEEEEEvNS4_8identityES12_S1C_vS1D_EENS_8epilogue10collective6detail29Sm90TmaWarpSpecializedAdapterINS1G_15DefaultEpilogueISI_SJ_SJ_NS1F_6thread17LinearCombinationISI_Li1EffLNS1K_9ScaleType4KindE0ELNS_15FloatRoundStyleE2ESI_EENS1_15EpilogueDefaultEEEEEvvEEEEvNT_6ParamsE,"",@"SHT_CUDA_INFO"
	.sectionflags	@""
	.align	4


	//----- nvinfo : EIATTR_CUDA_API_VERSION
	.align		4
        /*0000*/ 	.byte	0x04, 0x37
        /*0002*/ 	.short	(.L_21 - .L_20)
.L_20:
        /*0004*/ 	.word	0x00000082


	//----- nvinfo : EIATTR_KPARAM_INFO
	.align		4
.L_21:
        /*0008*/ 	.byte	0x04, 0x17
        /*000a*/ 	.short	(.L_23 - .L_22)
.L_22:
        /*000c*/ 	.word	0x00000000
        /*0010*/ 	.short	0x0000
        /*0012*/ 	.short	0x0070
        /*0014*/ 	.byte	0x00, 0xf0, 0x01, 0x10


	//----- nvinfo : EIATTR_SPARSE_MMA_MASK
	.align		4
.L_23:
        /*0018*/ 	.byte	0x03, 0x50
        /*001a*/ 	.short	0x0000


	//----- nvinfo : EIATTR_MAXREG_COUNT
	.align		4
        /*001c*/ 	.byte	0x03, 0x1b
        /*001e*/ 	.short	0x00a8


	//----- nvinfo : EIATTR_NUM_BARRIERS
	.align		4
        /*0020*/ 	.byte	0x02, 0x4c
        /*0022*/ 	.byte	0x01
	.zero		1


	//----- nvinfo : EIATTR_EXTERNS
	.align		4
        /*0024*/ 	.byte	0x04, 0x0f
        /*0026*/ 	.short	(.L_25 - .L_24)


	//   ....[0]....
	.align		4
.L_24:
        /*0028*/ 	.word	index@(__assertfail)


	//----- nvinfo : EIATTR_MERCURY_ISA_VERSION
	.align		4
.L_25:
        /*002c*/ 	.byte	0x03, 0x5f
        /*002e*/ 	.short	0x0101


	//----- nvinfo : EIATTR_INT_WARP_WIDE_INSTR_OFFSETS
	.align		4
        /*0030*/ 	.byte	0x04, 0x31
        /*0032*/ 	.short	(.L_27 - .L_26)


	//   ....[0]....
.L_26:
        /*0034*/ 	.word	0x00000450


	//   ....[1]....
        /*0038*/ 	.word	0x00000460


	//   ....[2]....
        /*003c*/ 	.word	0x00000520


	//----- nvinfo : EIATTR_COOP_GROUP_MASK_REGIDS
	.align		4
.L_27:
        /*0040*/ 	.byte	0x04, 0x29
        /*0042*/ 	.short	(.L_29 - .L_28)


	//   ....[0]....
.L_28:
        /*0044*/ 	.word	0xffffffff


	//   ....[1]....
        /*0048*/ 	.word	0xffffffff


	//   ....[2]....
        /*004c*/ 	.word	0xffffffff


	//   ....[3]....
        /*0050*/ 	.word	0xffffffff


	//   ....[4]....
        /*0054*/ 	.word	0xffffffff


	//----- nvinfo : EIATTR_COOP_GROUP_INSTR_OFFSETS
	.align		4
.L_29:
        /*0058*/ 	.byte	0x04, 0x28
        /*005a*/ 	.short	(.L_31 - .L_30)


	//   ....[0]....
.L_30:
        /*005c*/ 	.word	0x00000060


	//   ....[1]....
        /*0060*/ 	.word	0x00000070


	//   ....[2]....
        /*0064*/ 	.word	0x00000130


	//   ....[3]....
        /*0068*/ 	.word	0x00000320


	//   ....[4]....
        /*006c*/ 	.word	0x00001220


	//----- nvinfo : EIATTR_REG_RECONFIG
	.align		4
.L_31:
        /*0070*/ 	.byte	0x01, 0x54
	.zero		2


	//----- nvinfo : EIATTR_SYSCALL_OFFSETS
	.align		4
        /*0074*/ 	.byte	0x04, 0x46
        /*0076*/ 	.short	(.L_33 - .L_32)


	//   ....[0]....
.L_32:
        /*0078*/ 	.word	0x00001410


	//----- nvinfo : EIATTR_MBARRIER_INSTR_OFFSETS
	.align		4
.L_33:
        /*007c*/ 	.byte	0x04, 0x39
        /*007e*/ 	.short	(.L_35 - .L_34)


	//   ....[0]....
.L_34:
        /*0080*/ 	.word	0x00000230
        /*0084*/ 	.word	0x000000ff
        /*0088*/ 	.word	0x00000000
        /*008c*/ 	.short	0x0100
        /*008e*/ 	.byte	0x08
	.zero		1


	//   ....[1]....
        /*0090*/ 	.word	0x00000240
        /*0094*/ 	.word	0x000000ff
        /*0098*/ 	.word	0x00000038
        /*009c*/ 	.short	0x0100
        /*009e*/ 	.byte	0x08
	.zero		1


	//   ....[2]....
        /*00a0*/ 	.word	0x00000250
        /*00a4*/ 	.word	0x000000ff
        /*00a8*/ 	.word	0x00000008
        /*00ac*/ 	.short	0x0100
        /*00ae*/ 	.byte	0x08
	.zero		1


	//   ....[3]....
        /*00b0*/ 	.word	0x00000260
        /*00b4*/ 	.word	0x000000ff
        /*00b8*/ 	.word	0x00000040
        /*00bc*/ 	.short	0x0100
        /*00be*/ 	.byte	0x08
	.zero		1


	//   ....[4]....
        /*00c0*/ 	.word	0x00000270
        /*00c4*/ 	.word	0x000000ff
        /*00c8*/ 	.word	0x00000010
        /*00cc*/ 	.short	0x0100
        /*00ce*/ 	.byte	0x08
	.zero		1


	//   ....[5]....
        /*00d0*/ 	.word	0x00000280
        /*00d4*/ 	.word	0x000000ff
        /*00d8*/ 	.word	0x00000048
        /*00dc*/ 	.short	0x0100
        /*00de*/ 	.byte	0x08
	.zero		1


	//   ....[6]....
        /*00e0*/ 	.word	0x00000290
        /*00e4*/ 	.word	0x000000ff
        /*00e8*/ 	.word	0x00000018
        /*00ec*/ 	.short	0x0100
        /*00ee*/ 	.byte	0x08
	.zero		1


	//   ....[7]....
        /*00f0*/ 	.word	0x000002a0
        /*00f4*/ 	.word	0x000000ff
        /*00f8*/ 	.word	0x00000050
        /*00fc*/ 	.short	0x0100
        /*00fe*/ 	.byte	0x08
	.zero		1


	//   ....[8]....
        /*0100*/ 	.word	0x000002b0
        /*0104*/ 	.word	0x000000ff
        /*0108*/ 	.word	0x00000020
        /*010c*/ 	.short	0x0100
        /*010e*/ 	.byte	0x08
	.zero		1


	//   ....[9]....
        /*0110*/ 	.word	0x000002c0
        /*0114*/ 	.word	0x000000ff
        /*0118*/ 	.word	0x00000058
        /*011c*/ 	.short	0x0100
        /*011e*/ 	.byte	0x08
	.zero		1


	//   ....[10]....
        /*0120*/ 	.word	0x000002d0
        /*0124*/ 	.word	0x000000ff
        /*0128*/ 	.word	0x00000028
        /*012c*/ 	.short	0x0100
        /*012e*/ 	.byte	0x08
	.zero		1


	//   ....[11]....
        /*0130*/ 	.word	0x000002e0
        /*0134*/ 	.word	0x000000ff
        /*0138*/ 	.word	0x00000060
        /*013c*/ 	.short	0x0100
        /*013e*/ 	.byte	0x08
	.zero		1


	//   ....[12]....
        /*0140*/ 	.word	0x000002f0
        /*0144*/ 	.word	0x000000ff
        /*0148*/ 	.word	0x00000030
        /*014c*/ 	.short	0x0100
        /*014e*/ 	.byte	0x08
	.zero		1


	//   ....[13]....
        /*0150*/ 	.word	0x00000300
        /*0154*/ 	.word	0x000000ff
        /*0158*/ 	.word	0x00000068
        /*015c*/ 	.short	0x0100
        /*015e*/ 	.byte	0x08
	.zero		1


	//   ....[14]....
        /*0160*/ 	.word	0x000005a0
        /*0164*/ 	.word	0x000000ff
        /*0168*/ 	.word	0x00000080
        /*016c*/ 	.short	0x0100
        /*016e*/ 	.byte	0x08
	.zero		1


	//   ....[15]....
        /*0170*/ 	.word	0x00000620
        /*0174*/ 	.word	0x000000ff
        /*0178*/ 	.word	0x00000088
        /*017c*/ 	.short	0x0100
        /*017e*/ 	.byte	0x08
	.zero		1


	//   ....[16]....
        /*0180*/ 	.word	0x00001490
        /*0184*/ 	.word	0x00000003
        /*0188*/ 	.word	0x00000000
        /*018c*/ 	.short	0x010a
        /*018e*/ 	.byte	0x3f
	.zero		1


	//   ....[17]....
        /*0190*/ 	.word	0x000014f0
        /*0194*/ 	.word	0x00000003
        /*0198*/ 	.word	0x00000000
        /*019c*/ 	.short	0x010a
        /*019e*/ 	.byte	0x3f
	.zero		1


	//   ....[18]....
        /*01a0*/ 	.word	0x00001840
        /*01a4*/ 	.word	0x000000ff
        /*01a8*/ 	.word	0x00000000
        /*01ac*/ 	.short	0x010a
        /*01ae*/ 	.byte	0x07
	.zero		1


	//   ....[19]....
        /*01b0*/ 	.word	0x00001880
        /*01b4*/ 	.word	0x000000ff
        /*01b8*/ 	.word	0x00000000
        /*01bc*/ 	.short	0x010a
        /*01be*/ 	.byte	0x07
	.zero		1


	//   ....[20]....
        /*01c0*/ 	.word	0x00001ae0
        /*01c4*/ 	.word	0x000000ff
        /*01c8*/ 	.word	0x00000000
        /*01cc*/ 	.short	0x0101
        /*01ce*/ 	.byte	0x07
	.zero		1


	//   ....[21]....
        /*01d0*/ 	.word	0x00001ce0
        /*01d4*/ 	.word	0x000000ff
        /*01d8*/ 	.word	0x00000000
        /*01dc*/ 	.short	0x0101
        /*01de*/ 	.byte	0x04
	.zero		1


	//   ....[22]....
        /*01e0*/ 	.word	0x00006ee0
        /*01e4*/ 	.word	0x0000000e
        /*01e8*/ 	.word	0x00000038
        /*01ec*/ 	.short	0x010a
        /*01ee*/ 	.byte	0x3f
	.zero		1


	//   ....[23]....
        /*01f0*/ 	.word	0x000072b0
        /*01f4*/ 	.word	0x00000006
        /*01f8*/ 	.word	0x00000088
        /*01fc*/ 	.short	0x0101
        /*01fe*/ 	.byte	0x3f
	.zero		1


	//   ....[24]....
        /*0200*/ 	.word	0x00007990
        /*0204*/ 	.word	0x00000007
        /*0208*/ 	.word	0x00000000
        /*020c*/ 	.short	0x010a
        /*020e*/ 	.byte	0x3f
	.zero		1


	//   ....[25]....
        /*0210*/ 	.word	0x00007a10
        /*0214*/ 	.word	0x00000009
        /*0218*/ 	.word	0x00000000
        /*021c*/ 	.short	0x010a
        /*021e*/ 	.byte	0x3f
	.zero		1


	//   ....[26]....
        /*0220*/ 	.word	0x00007aa0
        /*0224*/ 	.word	0x00000006
        /*0228*/ 	.word	0x00000000
        /*022c*/ 	.short	0x010a
        /*022e*/ 	.byte	0x3f
	.zero		1


	//   ....[27]....
        /*0230*/ 	.word	0x00007b30
        /*0234*/ 	.word	0x00000009
        /*0238*/ 	.word	0x00000000
        /*023c*/ 	.short	0x010a
        /*023e*/ 	.byte	0x3f
	.zero		1


	//   ....[28]....
        /*0240*/ 	.word	0x00007bc0
        /*0244*/ 	.word	0x00000006
        /*0248*/ 	.word	0x00000000
        /*024c*/ 	.short	0x010a
        /*024e*/ 	.byte	0x3f
	.zero		1


	//   ....[29]....
        /*0250*/ 	.word	0x00007c50
        /*0254*/ 	.word	0x00000009
        /*0258*/ 	.word	0x00000000
        /*025c*/ 	.short	0x010a
        /*025e*/ 	.byte	0x3f
	.zero		1


	//   ....[30]....
        /*0260*/ 	.word	0x00007ce0
        /*0264*/ 	.word	0x00000003
        /*0268*/ 	.word	0x00000000
        /*026c*/ 	.short	0x010a
        /*026e*/ 	.byte	0x3f
	.zero		1


	//   ....[31]....
        /*0270*/ 	.word	0x00007d40
        /*0274*/ 	.word	0x00000003
        /*0278*/ 	.word	0x00000000
        /*027c*/ 	.short	0x010a
        /*027e*/ 	.byte	0x3f
	.zero		1


	//   ....[32]....
        /*0280*/ 	.word	0x00007da0
        /*0284*/ 	.word	0x00000004
        /*0288*/ 	.word	0x00000000
        /*028c*/ 	.short	0x010a
        /*028e*/ 	.byte	0x3f
	.zero		1


	//   ....[33]....
        /*0290*/ 	.word	0x00007e70
        /*0294*/ 	.word	0x0000000e
        /*0298*/ 	.word	0x00000038
        /*029c*/ 	.short	0x010a
        /*029e*/ 	.byte	0x3f
	.zero		1


	//   ....[34]....
        /*02a0*/ 	.word	0x00007f40
        /*02a4*/ 	.word	0x00000007
        /*02a8*/ 	.word	0x00000000
        /*02ac*/ 	.short	0x010a
        /*02ae*/ 	.byte	0x3f
	.zero		1


	//   ....[35]....
        /*02b0*/ 	.word	0x00007f90
        /*02b4*/ 	.word	0x00000009
        /*02b8*/ 	.word	0x00000000
        /*02bc*/ 	.short	0x010a
        /*02be*/ 	.byte	0x3f
	.zero		1


	//   ....[36]....
        /*02c0*/ 	.word	0x00007fe0
        /*02c4*/ 	.word	0x00000006
        /*02c8*/ 	.word	0x00000000
        /*02cc*/ 	.short	0x010a
        /*02ce*/ 	.byte	0x3f
	.zero		1


	//   ....[37]....
        /*02d0*/ 	.word	0x00008030
        /*02d4*/ 	.word	0x00000009
        /*02d8*/ 	.word	0x00000000
        /*02dc*/ 	.short	0x010a
        /*02de*/ 	.byte	0x3f
	.zero		1


	//   ....[38]....
        /*02e0*/ 	.word	0x00008080
        /*02e4*/ 	.word	0x00000006
        /*02e8*/ 	.word	0x00000000
        /*02ec*/ 	.short	0x010a
        /*02ee*/ 	.byte	0x3f
	.zero		1


	//   ....[39]....
        /*02f0*/ 	.word	0x000080d0
        /*02f4*/ 	.word	0x00000009
        /*02f8*/ 	.word	0x00000000
        /*02fc*/ 	.short	0x010a
        /*02fe*/ 	.byte	0x3f
	.zero		1


	//----- nvinfo : EIATTR_NUM_MBARRIERS
	.align		4
.L_35:
        /*0300*/ 	.byte	0x03, 0x38
        /*0302*/ 	.short	0x0010


	//----- nvinfo : EIATTR_EXIT_INSTR_OFFSETS
	.align		4
        /*0304*/ 	.byte	0x04, 0x1c
        /*0306*/ 	.short	(.L_37 - .L_36)


	//   ....[0]....
.L_36:
        /*0308*/ 	.word	0x000006c0


	//   ....[1]....
        /*030c*/ 	.word	0x00000f80


	//   ....[2]....
        /*0310*/ 	.word	0x000065c0


	//   ....[3]....
        /*0314*/ 	.word	0x00006bf0


	//   ....[4]....
        /*0318*/ 	.word	0x00007d30


	//----- nvinfo : EIATTR_MAX_THREADS
	.align		4
.L_37:
        /*031c*/ 	.byte	0x04, 0x05
        /*031e*/ 	.short	(.L_39 - .L_38)
.L_38:
        /*0320*/ 	.word	0x00000180
        /*0324*/ 	.word	0x00000001
        /*0328*/ 	.word	0x00000001


	//----- nvinfo : EIATTR_CRS_STACK_SIZE
	.align		4
.L_39:
        /*032c*/ 	.byte	0x04, 0x1e
        /*032e*/ 	.short	(.L_41 - .L_40)
.L_40:
        /*0330*/ 	.word	0x00000000


	//----- nvinfo : EIATTR_CBANK_PARAM_SIZE
	.align		4
.L_41:
        /*0334*/ 	.byte	0x03, 0x19
        /*0336*/ 	.short	0x0470


	//----- nvinfo : EIATTR_PARAM_CBANK
	.align		4
        /*0338*/ 	.byte	0x04, 0x0a
        /*033a*/ 	.short	(.L_43 - .L_42)
	.align		4
.L_42:
        /*033c*/ 	.word	index@(.nv.constant0._ZN7cutlass13device_kernelINS_4gemm6kernel13GemmUniversalIN4cute5tupleIJiiiiEEENS1_10collective13CollectiveMmaINS1_34MainloopSm90TmaGmmaWarpSpecializedILi7ENS5_IJNS4_1CILi1EEESB_SB_EEENS1_35KernelTmaWarpSpecializedCooperativeEEENS5_IJNSA_ILi128EEESF_NSA_ILi64EEEEEENS_6half_tENS5_IJlSB_lEEESI_SJ_NS4_8TiledMMAINS4_8MMA_AtomIJNS4_4SM904GMMA26MMA_64x128x16_F32F16F16_SSILNSN_5MajorE0ELSP_0ELNSN_7ScaleInE1ELSQ_1EEEEEENS4_6LayoutINS5_IJNSA_ILi2EEESB_SB_EEENS5_IJSB_NSA_ILi0EEESW_EEEEENS5_IJNS4_10UnderscoreESZ_SZ_EEEEENS4_13SM90_TMA_LOADENS4_14ComposedLayoutINS4_7SwizzleILi3ELi4ELi3EEENS4_18smem_ptr_flag_bitsILi16EEENST_INS5_IJNSA_ILi8EEESG_EEENS5_IJSG_SB_EEEEEEEvNS4_8identityES12_S1C_vS1D_EENS_8epilogue10collective6detail29Sm90TmaWarpSpecializedAdapterINS1G_15DefaultEpilogueISI_SJ_SJ_NS1F_6thread17LinearCombinationISI_Li1EffLNS1K_9ScaleType4KindE0ELNS_15FloatRoundStyleE2ESI_EENS1_15EpilogueDefaultEEEEEvvEEEEvNT_6ParamsE)
        /*0340*/ 	.short	0x0210
        /*0342*/ 	.short	0x0470


	//----- nvinfo : EIATTR_SW_WAR
	.align		4
.L_43:
        /*0344*/ 	.byte	0x04, 0x36
        /*0346*/ 	.short	(.L_45 - .L_44)
.L_44:
        /*0348*/ 	.word	0x00000008
.L_45:


//--------------------- .nv.callgraph             --------------------------
	.section	.nv.callgraph,"",@"SHT_CUDA_CALLGRAPH"
	.align	4
	.sectionentsize	8
	.align		4
        /*0000*/ 	.word	0x00000000
	.align		4
        /*0004*/ 	.word	0xffffffff
	.align		4
        /*0008*/ 	.word	index@(_ZN7cutlass13device_kernelINS_4gemm6kernel13GemmUniversalIN4cute5tupleIJiiiiEEENS1_10collective13CollectiveMmaINS1_34MainloopSm90TmaGmmaWarpSpecializedILi7ENS5_IJNS4_1CILi1EEESB_SB_EEENS1_35KernelTmaWarpSpecializedCooperativeEEENS5_IJNSA_ILi128EEESF_NSA_ILi64EEEEEENS_6half_tENS5_IJlSB_lEEESI_SJ_NS4_8TiledMMAINS4_8MMA_AtomIJNS4_4SM904GMMA26MMA_64x128x16_F32F16F16_SSILNSN_5MajorE0ELSP_0ELNSN_7ScaleInE1ELSQ_1EEEEEENS4_6LayoutINS5_IJNSA_ILi2EEESB_SB_EEENS5_IJSB_NSA_ILi0EEESW_EEEEENS5_IJNS4_10UnderscoreESZ_SZ_EEEEENS4_13SM90_TMA_LOADENS4_14ComposedLayoutINS4_7SwizzleILi3ELi4ELi3EEENS4_18smem_ptr_flag_bitsILi16EEENST_INS5_IJNSA_ILi8EEESG_EEENS5_IJSG_SB_EEEEEEEvNS4_8identityES12_S1C_vS1D_EENS_8epilogue10collective6detail29Sm90TmaWarpSpecializedAdapterINS1G_15DefaultEpilogueISI_SJ_SJ_NS1F_6thread17LinearCombinationISI_Li1EffLNS1K_9ScaleType4KindE0ELNS_15FloatRoundStyleE2ESI_EENS1_15EpilogueDefaultEEEEEvvEEEEvNT_6ParamsE)
	.align		4
        /*000c*/ 	.word	index@(__assertfail)
	.align		4
        /*0010*/ 	.word	0x00000000
	.align		4
        /*0014*/ 	.word	0xfffffffe
	.align		4
        /*0018*/ 	.word	0x00000000
	.align		4
        /*001c*/ 	.word	0xfffffffd
	.align		4
        /*0020*/ 	.word	0x00000000
	.align		4
        /*0024*/ 	.word	0xfffffffc


//--------------------- .nv.constant4             --------------------------
	.section	.nv.constant4,"a",@progbits
	.align	8
	.align		8
.nv.constant4:
        /*0000*/ 	.dword	__assertfail
	.align		8
        /*0008*/ 	.dword	__unnamed_1
	.align		8
        /*0010*/ 	.dword	_ZN40_INTERNAL_2a59e9bc_4_k_cu_51d6e356_311954cuda3std3__45__cpo5beginE
	.align		8
        /*0018*/ 	.dword	_ZN40_INTERNAL_2a59e9bc_4_k_cu_51d6e356_311954cuda3std3__45__cpo3endE
	.align		8
        /*0020*/ 	.dword	_ZN40_INTERNAL_2a59e9bc_4_k_cu_51d6e356_311954cuda3std3__45__cpo6cbeginE
	.align		8
        /*0028*/ 	.dword	_ZN40_INTERNAL_2a59e9bc_4_k_cu_51d6e356_311954cuda3std3__45__cpo4cendE
	.align		8
        /*0030*/ 	.dword	_ZN40_INTERNAL_2a59e9bc_4_k_cu_51d6e356_311954cuda3std3__442_GLOBAL__N__2a59e9bc_4_k_cu_51d6e356_311956ignoreE
	.align		8
        /*0038*/ 	.dword	_ZN40_INTERNAL_2a59e9bc_4_k_cu_51d6e356_311954cuda3std3__419piecewise_constructE
	.align		8
        /*0040*/ 	.dword	_ZN40_INTERNAL_2a59e9bc_4_k_cu_51d6e356_311954cuda3std3__48in_placeE
	.align		8
        /*0048*/ 	.dword	_ZN40_INTERNAL_2a59e9bc_4_k_cu_51d6e356_311954cuda3std6ranges3__45__cpo4swapE
	.align		8
        /*0050*/ 	.dword	_ZN40_INTERNAL_2a59e9bc_4_k_cu_51d6e356_311954cuda3std6ranges3__45__cpo9iter_moveE
	.align		8
        /*0058*/ 	.dword	_ZN40_INTERNAL_2a59e9bc_4_k_cu_51d6e356_311954cute7productE
	.align		8
        /*0060*/ 	.dword	_ZN40_INTERNAL_2a59e9bc_4_k_cu_51d6e356_311954cute1_E
	.align		8
        /*0068*/ 	.dword	$str$22
	.align		8
        /*0070*/ 	.dword	$str$23


//--------------------- .text._ZN7cutlass13device_kernelINS_4gemm6kernel13GemmUniversalIN4cute5tupleIJiiiiEEENS1_10collective13CollectiveMmaINS1_34MainloopSm90TmaGmmaWarpSpecializedILi7ENS5_IJNS4_1CILi1EEESB_SB_EEENS1_35KernelTmaWarpSpecializedCooperativeEEENS5_IJNSA_ILi128EEESF_NSA_ILi64EEEEEENS_6half_tENS5_IJlSB_lEEESI_SJ_NS4_8TiledMMAINS4_8MMA_AtomIJNS4_4SM904GMMA26MMA_64x128x16_F32F16F16_SSILNSN_5MajorE0ELSP_0ELNSN_7ScaleInE1ELSQ_1EEEEEENS4_6LayoutINS5_IJNSA_ILi2EEESB_SB_EEENS5_IJSB_NSA_ILi0EEESW_EEEEENS5_IJNS4_10UnderscoreESZ_SZ_EEEEENS4_13SM90_TMA_LOADENS4_14ComposedLayoutINS4_7SwizzleILi3ELi4ELi3EEENS4_18smem_ptr_flag_bitsILi16EEENST_INS5_IJNSA_ILi8EEESG_EEENS5_IJSG_SB_EEEEEEEvNS4_8identityES12_S1C_vS1D_EENS_8epilogue10collective6detail29Sm90TmaWarpSpecializedAdapterINS1G_15DefaultEpilogueISI_SJ_SJ_NS1F_6thread17LinearCombinationISI_Li1EffLNS1K_9ScaleType4KindE0ELNS_15FloatRoundStyleE2ESI_EENS1_15EpilogueDefaultEEEEEvvEEEEvNT_6ParamsE --------------------------
	.section	.text._ZN7cutlass13device_kernelINS_4gemm6kernel13GemmUniversalIN4cute5tupleIJiiiiEEENS1_10collective13CollectiveMmaINS1_34MainloopSm90TmaGmmaWarpSpecializedILi7ENS5_IJNS4_1CILi1EEESB_SB_EEENS1_35KernelTmaWarpSpecializedCooperativeEEENS5_IJNSA_ILi128EEESF_NSA_ILi64EEEEEENS_6half_tENS5_IJlSB_lEEESI_SJ_NS4_8TiledMMAINS4_8MMA_AtomIJNS4_4SM904GMMA26MMA_64x128x16_F32F16F16_SSILNSN_5MajorE0ELSP_0ELNSN_7ScaleInE1ELSQ_1EEEEEENS4_6LayoutINS5_IJNSA_ILi2EEESB_SB_EEENS5_IJSB_NSA_ILi0EEESW_EEEEENS5_IJNS4_10UnderscoreESZ_SZ_EEEEENS4_13SM90_TMA_LOADENS4_14ComposedLayoutINS4_7SwizzleILi3ELi4ELi3EEENS4_18smem_ptr_flag_bitsILi16EEENST_INS5_IJNSA_ILi8EEESG_EEENS5_IJSG_SB_EEEEEEEvNS4_8identityES12_S1C_vS1D_EENS_8epilogue10collective6detail29Sm90TmaWarpSpecializedAdapterINS1G_15DefaultEpilogueISI_SJ_SJ_NS1F_6thread17LinearCombinationISI_Li1EffLNS1K_9ScaleType4KindE0ELNS_15FloatRoundStyleE2ESI_EENS1_15EpilogueDefaultEEEEEvvEEEEvNT_6ParamsE,"ax",@progbits
	.align	128
.text._ZN7cutlass13device_kernelINS_4gemm6kernel13GemmUniversalIN4cute5tupleIJiiiiEEENS1_10collective13CollectiveMmaINS1_34MainloopSm90TmaGmmaWarpSpecializedILi7ENS5_IJNS4_1CILi1EEESB_SB_EEENS1_35KernelTmaWarpSpecializedCooperativeEEENS5_IJNSA_ILi128EEESF_NSA_ILi64EEEEEENS_6half_tENS5_IJlSB_lEEESI_SJ_NS4_8TiledMMAINS4_8MMA_AtomIJNS4_4SM904GMMA26MMA_64x128x16_F32F16F16_SSILNSN_5MajorE0ELSP_0ELNSN_7ScaleInE1ELSQ_1EEEEEENS4_6LayoutINS5_IJNSA_ILi2EEESB_SB_EEENS5_IJSB_NSA_ILi0EEESW_EEEEENS5_IJNS4_10UnderscoreESZ_SZ_EEEEENS4_13SM90_TMA_LOADENS4_14ComposedLayoutINS4_7SwizzleILi3ELi4ELi3EEENS4_18smem_ptr_flag_bitsILi16EEENST_INS5_IJNSA_ILi8EEESG_EEENS5_IJSG_SB_EEEEEEEvNS4_8identityES12_S1C_vS1D_EENS_8epilogue10collective6detail29Sm90TmaWarpSpecializedAdapterINS1G_15DefaultEpilogueISI_SJ_SJ_NS1F_6thread17LinearCombinationISI_Li1EffLNS1K_9ScaleType4KindE0ELNS_15FloatRoundStyleE2ESI_EENS1_15EpilogueDefaultEEEEEvvEEEEvNT_6ParamsE:
        .type           _ZN7cutlass13device_kernelINS_4gemm6kernel13GemmUniversalIN4cute5tupleIJiiiiEEENS1_10collective13CollectiveMmaINS1_34MainloopSm90TmaGmmaWarpSpecializedILi7ENS5_IJNS4_1CILi1EEESB_SB_EEENS1_35KernelTmaWarpSpecializedCooperativeEEENS5_IJNSA_ILi128EEESF_NSA_ILi64EEEEEENS_6half_tENS5_IJlSB_lEEESI_SJ_NS4_8TiledMMAINS4_8MMA_AtomIJNS4_4SM904GMMA26MMA_64x128x16_F32F16F16_SSILNSN_5MajorE0ELSP_0ELNSN_7ScaleInE1ELSQ_1EEEEEENS4_6LayoutINS5_IJNSA_ILi2EEESB_SB_EEENS5_IJSB_NSA_ILi0EEESW_EEEEENS5_IJNS4_10UnderscoreESZ_SZ_EEEEENS4_13SM90_TMA_LOADENS4_14ComposedLayoutINS4_7SwizzleILi3ELi4ELi3EEENS4_18smem_ptr_flag_bitsILi16EEENST_INS5_IJNSA_ILi8EEESG_EEENS5_IJSG_SB_EEEEEEEvNS4_8identityES12_S1C_vS1D_EENS_8epilogue10collective6detail29Sm90TmaWarpSpecializedAdapterINS1G_15DefaultEpilogueISI_SJ_SJ_NS1F_6thread17LinearCombinationISI_Li1EffLNS1K_9ScaleType4KindE0ELNS_15FloatRoundStyleE2ESI_EENS1_15EpilogueDefaultEEEEEvvEEEEvNT_6ParamsE,@function
        .size           _ZN7cutlass13device_kernelINS_4gemm6kernel13GemmUniversalIN4cute5tupleIJiiiiEEENS1_10collective13CollectiveMmaINS1_34MainloopSm90TmaGmmaWarpSpecializedILi7ENS5_IJNS4_1CILi1EEESB_SB_EEENS1_35KernelTmaWarpSpecializedCooperativeEEENS5_IJNSA_ILi128EEESF_NSA_ILi64EEEEEENS_6half_tENS5_IJlSB_lEEESI_SJ_NS4_8TiledMMAINS4_8MMA_AtomIJNS4_4SM904GMMA26MMA_64x128x16_F32F16F16_SSILNSN_5MajorE0ELSP_0ELNSN_7ScaleInE1ELSQ_1EEEEEENS4_6LayoutINS5_IJNSA_ILi2EEESB_SB_EEENS5_IJSB_NSA_ILi0EEESW_EEEEENS5_IJNS4_10UnderscoreESZ_SZ_EEEEENS4_13SM90_TMA_LOADENS4_14ComposedLayoutINS4_7SwizzleILi3ELi4ELi3EEENS4_18smem_ptr_flag_bitsILi16EEENST_INS5_IJNSA_ILi8EEESG_EEENS5_IJSG_SB_EEEEEEEvNS4_8identityES12_S1C_vS1D_EENS_8epilogue10collective6detail29Sm90TmaWarpSpecializedAdapterINS1G_15DefaultEpilogueISI_SJ_SJ_NS1F_6thread17LinearCombinationISI_Li1EffLNS1K_9ScaleType4KindE0ELNS_15FloatRoundStyleE2ESI_EENS1_15EpilogueDefaultEEEEEvvEEEEvNT_6ParamsE,(.L_x_200 - _ZN7cutlass13device_kernelINS_4gemm6kernel13GemmUniversalIN4cute5tupleIJiiiiEEENS1_10collective13CollectiveMmaINS1_34MainloopSm90TmaGmmaWarpSpecializedILi7ENS5_IJNS4_1CILi1EEESB_SB_EEENS1_35KernelTmaWarpSpecializedCooperativeEEENS5_IJNSA_ILi128EEESF_NSA_ILi64EEEEEENS_6half_tENS5_IJlSB_lEEESI_SJ_NS4_8TiledMMAINS4_8MMA_AtomIJNS4_4SM904GMMA26MMA_64x128x16_F32F16F16_SSILNSN_5MajorE0ELSP_0ELNSN_7ScaleInE1ELSQ_1EEEEEENS4_6LayoutINS5_IJNSA_ILi2EEESB_SB_EEENS5_IJSB_NSA_ILi0EEESW_EEEEENS5_IJNS4_10UnderscoreESZ_SZ_EEEEENS4_13SM90_TMA_LOADENS4_14ComposedLayoutINS4_7SwizzleILi3ELi4ELi3EEENS4_18smem_ptr_flag_bitsILi16EEENST_INS5_IJNSA_ILi8EEESG_EEENS5_IJSG_SB_EEEEEEEvNS4_8identityES12_S1C_vS1D_EENS_8epilogue10collective6detail29Sm90TmaWarpSpecializedAdapterINS1G_15DefaultEpilogueISI_SJ_SJ_NS1F_6thread17LinearCombinationISI_Li1EffLNS1K_9ScaleType4KindE0ELNS_15FloatRoundStyleE2ESI_EENS1_15EpilogueDefaultEEEEEvvEEEEvNT_6ParamsE)
        .other          _ZN7cutlass13device_kernelINS_4gemm6kernel13GemmUniversalIN4cute5tupleIJiiiiEEENS1_10collective13CollectiveMmaINS1_34MainloopSm90TmaGmmaWarpSpecializedILi7ENS5_IJNS4_1CILi1EEESB_SB_EEENS1_35KernelTmaWarpSpecializedCooperativeEEENS5_IJNSA_ILi128EEESF_NSA_ILi64EEEEEENS_6half_tENS5_IJlSB_lEEESI_SJ_NS4_8TiledMMAINS4_8MMA_AtomIJNS4_4SM904GMMA26MMA_64x128x16_F32F16F16_SSILNSN_5MajorE0ELSP_0ELNSN_7ScaleInE1ELSQ_1EEEEEENS4_6LayoutINS5_IJNSA_ILi2EEESB_SB_EEENS5_IJSB_NSA_ILi0EEESW_EEEEENS5_IJNS4_10UnderscoreESZ_SZ_EEEEENS4_13SM90_TMA_LOADENS4_14ComposedLayoutINS4_7SwizzleILi3ELi4ELi3EEENS4_18smem_ptr_flag_bitsILi16EEENST_INS5_IJNSA_ILi8EEESG_EEENS5_IJSG_SB_EEEEEEEvNS4_8identityES12_S1C_vS1D_EENS_8epilogue10collective6detail29Sm90TmaWarpSpecializedAdapterINS1G_15DefaultEpilogueISI_SJ_SJ_NS1F_6thread17LinearCombinationISI_Li1EffLNS1K_9ScaleType4KindE0ELNS_15FloatRoundStyleE2ESI_EENS1_15EpilogueDefaultEEEEEvvEEEEvNT_6ParamsE,@"STO_CUDA_ENTRY STV_DEFAULT"
_ZN7cutlass13device_kernelINS_4gemm6kernel13GemmUniversalIN4cute5tupleIJiiiiEEENS1_10collective13CollectiveMmaINS1_34MainloopSm90TmaGmmaWarpSpecializedILi7ENS5_IJNS4_1CILi1EEESB_SB_EEENS1_35KernelTmaWarpSpecializedCooperativeEEENS5_IJNSA_ILi128EEESF_NSA_ILi64EEEEEENS_6half_tENS5_IJlSB_lEEESI_SJ_NS4_8TiledMMAINS4_8MMA_AtomIJNS4_4SM904GMMA26MMA_64x128x16_F32F16F16_SSILNSN_5MajorE0ELSP_0ELNSN_7ScaleInE1ELSQ_1EEEEEENS4_6LayoutINS5_IJNSA_ILi2EEESB_SB_EEENS5_IJSB_NSA_ILi0EEESW_EEEEENS5_IJNS4_10UnderscoreESZ_SZ_EEEEENS4_13SM90_TMA_LOADENS4_14ComposedLayoutINS4_7SwizzleILi3ELi4ELi3EEENS4_18smem_ptr_flag_bitsILi16EEENST_INS5_IJNSA_ILi8EEESG_EEENS5_IJSG_SB_EEEEEEEvNS4_8identityES12_S1C_vS1D_EENS_8epilogue10collective6detail29Sm90TmaWarpSpecializedAdapterINS1G_15DefaultEpilogueISI_SJ_SJ_NS1F_6thread17LinearCombinationISI_Li1EffLNS1K_9ScaleType4KindE0ELNS_15FloatRoundStyleE2ESI_EENS1_15EpilogueDefaultEEEEEvvEEEEvNT_6ParamsE:
[----:B------:R-:W0:Y:S01]  /*0000*/  LDC R1, c[0x0][0x28] ;  /* 0x00000a00ff017b82 */ /* 0x000e220000000800 */
[----:B------:R-:W1:Y:S01]  /*0010*/  S2R R3, SR_TID.X ;  /* 0x0000000000037919 */ /* 0x000e620000002100 */
[----:B------:R-:W-:Y:S01]  /*0020*/  ELECT P0, URZ, PT ;  /* 0x00000000003f782f */ /* 0x000fe20003800000 */
[----:B------:R-:W-:Y:S01]  /*0030*/  BSSY B0, `(.L_x_0) ;  /* 0x000000f000007945 */ /* 0x000fe20003800000 */
[--C-:B-1----:R-:W-:Y:S02]  /*0040*/  SHF.R.U32.HI R0, RZ, 0x5, R3.reuse ;  /* 0x00000005ff007819 */ /* 0x102fe40000011603 */
[----:B------:R-:W-:-:S03]  /*0050*/  SHF.R.U32.HI R14, RZ, 0x7, R3 ;  /* 0x00000007ff0e7819 */ /* 0x000fc60000011603 */
[----:B------:R-:W1:Y:S04]  /*0060*/  SHFL.IDX PT, R4, R0, RZ, 0x1f ;  /* 0x00001fff00047589 */ /* 0x000e6800000e0000 */
[----:B------:R2:W3:Y:S01]  /*0070*/  SHFL.IDX PT, R10, R14, RZ, 0x1f ;  /* 0x00001fff0e0a7589 */ /* 0x0004e200000e0000 */
[----:B-1----:R-:W-:-:S13]  /*0080*/  ISETP.NE.OR P0, PT, R4, RZ, !P0 ;  /* 0x000000ff0400720c */ /* 0x002fda0004705670 */
[----:B0-23--:R-:W-:Y:S05]  /*0090*/  @P0 BRA `(.L_x_1) ;  /* 0x0000000000200947 */ /* 0x00dfea0003800000 */
[----:B------:R-:W-:Y:S02]  /*00a0*/  ULDC.64 UR4, c[0x0][0x198] ;  /* 0x0000660000047ab9 */ /* 0x000fe40000000a00 */
[----:B------:R-:W-:Y:S02]  /*00b0*/  UIADD3 UR6, UP0, UR4, 0xf0, URZ ;  /* 0x000000f004067890 */ /* 0x000fe4000ff1e03f */
[----:B------:R-:W-:Y:S02]  /*00c0*/  UIADD3 UR4, UP1, UR4, 0x1f0, URZ ;  /* 0x000001f004047890 */ /* 0x000fe4000ff3e03f */
[----:B------:R-:W-:Y:S02]  /*00d0*/  UIADD3.X UR7, URZ, UR5, URZ, UP0, !UPT ;  /* 0x000000053f077290 */ /* 0x000fe400087fe43f */
[----:B------:R-:W-:-:S07]  /*00e0*/  UIADD3.X UR5, URZ, UR5, URZ, UP1, !UPT ;  /* 0x000000053f057290 */ /* 0x000fce0008ffe43f */
[----:B------:R0:W-:Y:S02]  /*00f0*/  UTMACCTL.PF [UR6] ;  /* 0x00000000060079b9 */ /* 0x0001e40008040000 */
[----:B------:R0:W-:Y:S02]  /*0100*/  UTMACCTL.PF [UR4] ;  /* 0x00000000040079b9 */ /* 0x0001e40008040000 */
[----:B0-----:R-:W-:Y:S01]  /*0110*/  NOP ;  /* 0x0000000000007918 */ /* 0x001fe20000000000 */
.L_x_1:
[----:B------:R-:W-:Y:S05]  /*0120*/  BSYNC B0 ;  /* 0x0000000000007941 */ /* 0x000fea0003800000 */
.L_x_0:
[----:B------:R-:W0:Y:S02]  /*0130*/  SHFL.IDX PT, R2, R0, RZ, 0x1f ;  /* 0x00001fff00027589 */ /* 0x000e2400000e0000 */
[----:B0-----:R-:W-:-:S13]  /*0140*/  ISETP.NE.AND P0, PT, R2, RZ, PT ;  /* 0x000000ff0200720c */ /* 0x001fda0003f05270 */
[----:B------:R-:W-:Y:S05]  /*0150*/  @P0 BRA `(.L_x_2) ;  /* 0x0000000000700947 */ /* 0x000fea0003800000 */
[----:B------:R-:W0:Y:S01]  /*0160*/  S2UR UR8, SR_CgaCtaId ;  /* 0x00000000000879c3 */ /* 0x000e220000008800 */
[----:B------:R-:W-:Y:S01]  /*0170*/  UMOV UR4, 0x400 ;  /* 0x0000040000047882 */ /* 0x000fe20000000000 */
[----:B------:R-:W-:Y:S01]  /*0180*/  UMOV UR5, 0x1 ;  /* 0x0000000100057882 */ /* 0x000fe20000000000 */
[----:B------:R-:W-:Y:S01]  /*0190*/  UMOV UR6, 0x100 ;  /* 0x0000010000067882 */ /* 0x000fe20000000000 */
[----:B------:R-:W-:Y:S01]  /*01a0*/  ELECT P0, URZ, PT ;  /* 0x00000000003f782f */ /* 0x000fe20003800000 */
[----:B------:R-:W-:-:S04]  /*01b0*/  UIADD3 UR6, -UR6, 0x100000, URZ ;  /* 0x0010000006067890 */ /* 0x000fc8000fffe13f */
[----:B------:R-:W-:Y:S02]  /*01c0*/  USHF.L.U32 UR7, UR6, 0xb, URZ ;  /* 0x0000000b06077899 */ /* 0x000fe4000800063f */
[----:B------:R-:W-:Y:S02]  /*01d0*/  USHF.L.U32 UR6, UR6, 0x1, URZ ;  /* 0x0000000106067899 */ /* 0x000fe4000800063f */
[----:B0-----:R-:W-:Y:S02]  /*01e0*/  ULEA UR8, UR8, UR4, 0x18 ;  /* 0x0000000408087291 */ /* 0x001fe4000f8ec03f */
[----:B------:R-:W-:-:S04]  /*01f0*/  UIADD3 UR4, -UR5, 0x100000, URZ ;  /* 0x0010000005047890 */ /* 0x000fc8000fffe13f */
[----:B------:R-:W-:Y:S02]  /*0200*/  USHF.L.U32 UR5, UR4, 0xb, URZ ;  /* 0x0000000b04057899 */ /* 0x000fe4000800063f */
[----:B------:R-:W-:Y:S01]  /*0210*/  USHF.L.U32 UR4, UR4, 0x1, URZ ;  /* 0x0000000104047899 */ /* 0x000fe2000800063f */
[----:B------:R-:W0:Y:S11]  /*0220*/  FENCE.VIEW.ASYNC.S ;  /* 0x00000000000073c6 */ /* 0x000e360000000000 */
[----:B0-----:R0:W1:Y:S01]  /*0230*/  SYNCS.EXCH.64 URZ, [UR8], UR4 ;  /* 0x00000004083f75b2 */ /* 0x0010620008000100 */
[----:B------:R0:W2:Y:S01]  /*0240*/  SYNCS.EXCH.64 URZ, [UR8+0x38], UR6 ;  /* 0x00003806083f75b2 */ /* 0x0000a20008000100 */
[----:B------:R0:W3:Y:S01]  /*0250*/  SYNCS.EXCH.64 URZ, [UR8+0x8], UR4 ;  /* 0x00000804083f75b2 */ /* 0x0000e20008000100 */
[----:B------:R0:W4:Y:S01]  /*0260*/  SYNCS.EXCH.64 URZ, [UR8+0x40], UR6 ;  /* 0x00004006083f75b2 */ /* 0x0001220008000100 */
[----:B------:R0:W0:Y:S01]  /*0270*/  SYNCS.EXCH.64 URZ, [UR8+0x10], UR4 ;  /* 0x00001004083f75b2 */ /* 0x0000220008000100 */
        /* <DEDUP_REMOVED lines=9> */
[----:B------:R-:W-:Y:S01]  /*0310*/  NOP ;  /* 0x0000000000007918 */ /* 0x000fe20000000000 */
.L_x_2:
[----:B------:R-:W5:Y:S01]  /*0320*/  SHFL.IDX PT, R0, R0, RZ, 0x1f ;  /* 0x00001fff00007589 */ /* 0x000f6200000e0000 */
[----:B------:R-:W-:Y:S01]  /*0330*/  ELECT P0, URZ, PT ;  /* 0x00000000003f782f */ /* 0x000fe20003800000 */
[----:B------:R-:W1:Y:S01]  /*0340*/  LDC R2, c[0x0][0x65c] ;  /* 0x00019700ff027b82 */ /* 0x000e620000000800 */
[----:B------:R-:W-:Y:S01]  /*0350*/  SHF.R.S32.HI R7, RZ, 0x1f, R4 ;  /* 0x0000001fff077819 */ /* 0x000fe20000011404 */
[----:B------:R-:W2:Y:S01]  /*0360*/  S2R R5, SR_CTAID.Y ;  /* 0x0000000000057919 */ /* 0x000ea20000002600 */
[----:B0-----:R-:W-:Y:S01]  /*0370*/  UMOV UR4, 0x20 ;  /* 0x0000002000047882 */ /* 0x001fe20000000000 */
[----:B------:R-:W-:Y:S01]  /*0380*/  NOP ;  /* 0x0000000000007918 */ /* 0x000fe20000000000 */
[----:B------:R-:W-:Y:S01]  /*0390*/  LEA.HI R7, R7, R4, RZ, 0x2 ;  /* 0x0000000407077211 */ /* 0x000fe200078f10ff */
[----:B------:R-:W0:Y:S01]  /*03a0*/  S2R R6, SR_CTAID.X ;  /* 0x0000000000067919 */ /* 0x000e220000002500 */
[----:B------:R-:W-:Y:S01]  /*03b0*/  ISETP.NE.AND P2, PT, R10, RZ, PT ;  /* 0x000000ff0a00720c */ /* 0x000fe20003f45270 */
[----:B------:R-:W-:Y:S01]  /*03c0*/  NOP ;  /* 0x0000000000007918 */ /* 0x000fe20000000000 */
[----:B------:R-:W-:-:S02]  /*03d0*/  LOP3.LUT R7, R7, 0xfffffffc, RZ, 0xc0, !PT ;  /* 0xfffffffc07077812 */ /* 0x000fc400078ec0ff */
[----:B-----5:R-:W-:Y:S02]  /*03e0*/  ISETP.NE.OR P0, PT, R0, RZ, !P0 ;  /* 0x000000ff0000720c */ /* 0x020fe40004705670 */
[----:B-1----:R-:W-:-:S04]  /*03f0*/  ISETP.NE.AND P3, PT, R2, 0x1, PT ;  /* 0x000000010200780c */ /* 0x002fc80003f65270 */
[----:B------:R-:W-:Y:S01]  /*0400*/  P2R R0, PR, RZ, 0x8 ;  /* 0x00000008ff007803 */ /* 0x000fe20000000000 */
[----:B------:R-:W-:Y:S01]  /*0410*/  IMAD.IADD R0, R4, 0x1, -R7 ;  /* 0x0000000104007824 */ /* 0x000fe200078e0a07 */
[----:B------:R-:W-:Y:S01]  /*0420*/  LOP3.LUT R4, R3, 0x7f, RZ, 0xc0, !PT ;  /* 0x0000007f03047812 */ /* 0x000fe200078ec0ff */
[----:B------:R-:W-:-:S03]  /*0430*/  IMAD.MOV.U32 R7, RZ, RZ, RZ ;  /* 0x000000ffff077224 */ /* 0x000fc600078e00ff */
[----:B------:R-:W-:Y:S01]  /*0440*/  ISETP.NE.AND P1, PT, R0, 0x3, PT ;  /* 0x000000030000780c */ /* 0x000fe20003f25270 */
[----:B------:R-:W-:Y:S01]  /*0450*/  VOTEU.ALL UP0, P0 ;  /* 0x00000000003f7886 */ /* 0x000fe20000000000 */
[----:B------:R-:W-:Y:S01]  /*0460*/  VOTEU.ALL UP1, P0 ;  /* 0x00000000003f7886 */ /* 0x000fe20000020000 */
[----:B------:R-:W0:Y:S01]  /*0470*/  @P3 LDC R17, c[0x0][0x10] ;  /* 0x00000400ff113b82 */ /* 0x000e220000000800 */
[----:B--2---:R-:W-:Y:S02]  /*0480*/  @P3 IMAD.MOV.U32 R8, RZ, RZ, R5 ;  /* 0x000000ffff083224 */ /* 0x004fe400078e0005 */
[----:B------:R-:W-:Y:S01]  /*0490*/  @!UP0 UMOV UR6, 0x400 ;  /* 0x0000040000068882 */ /* 0x000fe20000000000 */
[----:B------:R-:W-:-:S04]  /*04a0*/  @!UP0 UIADD3 UR4, -UR4, 0x100000, URZ ;  /* 0x0010000004048890 */ /* 0x000fc8000fffe13f */
[----:B------:R-:W-:Y:S02]  /*04b0*/  @!UP0 USHF.L.U32 UR5, UR4, 0xb, URZ ;  /* 0x0000000b04058899 */ /* 0x000fe4000800063f */
[----:B------:R-:W-:Y:S01]  /*04c0*/  @!UP0 USHF.L.U32 UR4, UR4, 0x1, URZ ;  /* 0x0000000104048899 */ /* 0x000fe2000800063f */
[----:B------:R-:W-:Y:S01]  /*04d0*/  @P3 IMAD.MOV.U32 R9, RZ, RZ, RZ ;  /* 0x000000ffff093224 */ /* 0x000fe200078e00ff */
[----:B------:R-:W1:Y:S08]  /*04e0*/  @!UP0 S2UR UR7, SR_CgaCtaId ;  /* 0x00000000000789c3 */ /* 0x000e700000008800 */
[----:B------:R-:W2:Y:S01]  /*04f0*/  @!P3 LDC R11, c[0x0][0xc] ;  /* 0x00000300ff0bbb82 */ /* 0x000ea20000000800 */
[----:B0-----:R-:W-:Y:S01]  /*0500*/  @P3 IMAD.WIDE.U32 R16, R6, R17, R8 ;  /* 0x0000001106103225 */ /* 0x001fe200078e0008 */
[----:B-1----:R-:W-:Y:S01]  /*0510*/  @!UP0 ULEA UR8, UR7, UR6, 0x18 ;  /* 0x0000000607088291 */ /* 0x002fe2000f8ec03f */
[----:B------:R-:W-:-:S02]  /*0520*/  VOTEU.ALL UP0, P0 ;  /* 0x00000000003f7886 */ /* 0x000fc40000000000 */
[----:B------:R-:W-:Y:S01]  /*0530*/  ULDC UR6, c[0x0][0xc] ;  /* 0x0000030000067ab9 */ /* 0x000fe20000000800 */
[----:B------:R-:W-:Y:S01]  /*0540*/  ISETP.EQ.OR P0, PT, R0, RZ, !P1 ;  /* 0x000000ff0000720c */ /* 0x000fe20004f02670 */
[----:B------:R-:W-:-:S03]  /*0550*/  ULDC UR7, c[0x0][0x10] ;  /* 0x0000040000077ab9 */ /* 0x000fc60000000800 */
[C---:B------:R-:W-:Y:S01]  /*0560*/  ISETP.EQ.AND P0, PT, R10.reuse, RZ, P0 ;  /* 0x000000ff0a00720c */ /* 0x040fe20000702270 */
[----:B------:R-:W-:Y:S02]  /*0570*/  VIADD R10, R10, 0xffffffff ;  /* 0xffffffff0a0a7836 */ /* 0x000fe40000000000 */
[----:B--2---:R-:W-:Y:S01]  /*0580*/  @!P3 IMAD.WIDE.U32 R8, R11, R5, R6 ;  /* 0x000000050b08b225 */ /* 0x004fe200078e0006 */
[----:B------:R-:W0:Y:S02]  /*0590*/  FENCE.VIEW.ASYNC.S ;  /* 0x00000000000073c6 */ /* 0x000e240000000000 */
[----:B0-----:R-:W3:Y:S01]  /*05a0*/  @!UP0 SYNCS.EXCH.64 URZ, [UR8+0x80], UR4 ;  /* 0x00008004083f85b2 */ /* 0x001ee20008000100 */
[----:B------:R-:W-:Y:S01]  /*05b0*/  SEL R18, RZ, 0x1, !P0 ;  /* 0x00000001ff127807 */ /* 0x000fe20004000000 */
[----:B------:R-:W-:Y:S01]  /*05c0*/  @P3 IMAD.MOV.U32 R11, RZ, RZ, RZ ;  /* 0x000000ffff0b3224 */ /* 0x000fe200078e00ff */
[----:B------:R-:W-:Y:S01]  /*05d0*/  ISETP.GE.U32.AND P1, PT, R10, 0x2, PT ;  /* 0x000000020a00780c */ /* 0x000fe20003f26070 */
[----:B------:R-:W-:-:S02]  /*05e0*/  @!P3 IMAD.MOV.U32 R16, RZ, RZ, R8 ;  /* 0x000000ffff10b224 */ /* 0x000fc400078e0008 */
[----:B------:R-:W-:Y:S01]  /*05f0*/  @P3 IMAD.IADD R17, R17, 0x1, R11 ;  /* 0x0000000111113824 */ /* 0x000fe200078e020b */
[----:B------:R-:W-:Y:S01]  /*0600*/  SEL R18, R18, 0x2, P1 ;  /* 0x0000000212127807 */ /* 0x000fe20000800000 */
[----:B------:R-:W-:Y:S01]  /*0610*/  @!P3 IMAD.MOV.U32 R17, RZ, RZ, R9 ;  /* 0x000000ffff11b224 */ /* 0x000fe200078e0009 */
[----:B------:R0:W3:Y:S01]  /*0620*/  @!UP1 SYNCS.EXCH.64 URZ, [UR8+0x88], UR4 ;  /* 0x00008804083f95b2 */ /* 0x0000e20008000100 */
[----:B------:R-:W-:Y:S01]  /*0630*/  NOP ;  /* 0x0000000000007918 */ /* 0x000fe20000000000 */
[----:B0-----:R-:W-:-:S03]  /*0640*/  UIMAD.WIDE.U32 UR4, UR6, UR7, URZ ;  /* 0x00000007060472a5 */ /* 0x001fc6000f8e003f */
[----:B------:R-:W-:Y:S02]  /*0650*/  ULDC UR6, c[0x0][0x14] ;  /* 0x0000050000067ab9 */ /* 0x000fe40000000800 */
[----:B------:R-:W-:Y:S02]  /*0660*/  UIMAD.WIDE.U32 UR36, UR4, UR6, URZ ;  /* 0x00000006042472a5 */ /* 0x000fe4000f8e003f */
[----:B------:R-:W-:-:S04]  /*0670*/  UIMAD UR42, UR5, UR6, URZ ;  /* 0x00000006052a72a4 */ /* 0x000fc8000f8e023f */
[----:B------:R-:W-:Y:S01]  /*0680*/  UIADD3 UR42, UR37, UR42, URZ ;  /* 0x0000002a252a7290 */ /* 0x000fe2000fffe03f */
[----:B---34-:R-:W-:Y:S06]  /*0690*/  BAR.SYNC.DEFER_BLOCKING 0x0 ;  /* 0x0000000000007b1d */ /* 0x018fec0000010000 */
[----:B------:R-:W-:Y:S05]  /*06a0*/  @!P2 BRA `(.L_x_3) ;  /* 0x0000005c00c8a947 */ /* 0x000fea0003800000 */
[----:B------:R-:W-:-:S13]  /*06b0*/  ISETP.GT.U32.AND P0, PT, R10, 0x1, PT ;  /* 0x000000010a00780c */ /* 0x000fda0003f04070 */
[----:B------:R-:W-:Y:S05]  /*06c0*/  @P0 EXIT ;  /* 0x000000000000094d */ /* 0x000fea0003800000 */
[----:B------:R-:W-:Y:S01]  /*06d0*/  ULDC.64 UR4, c[0x0][0x650] ;  /* 0x0001940000047ab9 */ /* 0x000fe20000000a00 */
[----:B------:R-:W-:Y:S01]  /*06e0*/  PRMT R0, RZ, 0x7610, R0 ;  /* 0x00007610ff007816 */ /* 0x000fe20000000000 */
[----:B------:R-:W-:Y:S01]  /*06f0*/  IMAD.MOV.U32 R101, RZ, RZ, -0x1 ;  /* 0xffffffffff657424 */ /* 0x000fe200078e00ff */
[----:B------:R-:W-:Y:S01]  /*0700*/  ISETP.GE.U32.AND P0, PT, R16, UR4, PT ;  /* 0x0000000410007c0c */ /* 0x000fe2000bf06070 */
[----:B------:R-:W-:Y:S02]  /*0710*/  IMAD.MOV.U32 R100, RZ, RZ, -0x1 ;  /* 0xffffffffff647424 */ /* 0x000fe400078e00ff */
[----:B------:R-:W-:Y:S01]  /*0720*/  IMAD.MOV.U32 R99, RZ, RZ, -0x1 ;  /* 0xffffffffff637424 */ /* 0x000fe200078e00ff */
[----:B------:R-:W-:-:S13]  /*0730*/  ISETP.GE.U32.AND.EX P0, PT, R17, UR5, PT, P0 ;  /* 0x0000000511007c0c */ /* 0x000fda000bf06100 */
[----:B------:R-:W-:Y:S05]  /*0740*/  @P0 BRA `(.L_x_4) ;  /* 0x0000000400540947 */ /* 0x000fea0003800000 */
[----:B------:R-:W0:Y:S01]  /*0750*/  LDC.64 R20, c[0x0][0x628] ;  /* 0x00018a00ff147b82 */ /* 0x000e220000000a00 */
[----:B------:R-:W-:Y:S02]  /*0760*/  IMAD.MOV.U32 R8, RZ, RZ, R16 ;  /* 0x000000ffff087224 */ /* 0x000fe400078e0010 */
[----:B------:R-:W-:-:S05]  /*0770*/  IMAD.MOV.U32 R9, RZ, RZ, R17 ;  /* 0x000000ffff097224 */ /* 0x000fca00078e0011 */
[----:B------:R-:W1:Y:S08]  /*0780*/  LDC R0, c[0x0][0x630] ;  /* 0x00018c00ff007b82 */ /* 0x000e700000000800 */
[----:B------:R-:W2:Y:S01]  /*0790*/  LDC.64 R22, c[0x0][0x620] ;  /* 0x00018800ff167b82 */ /* 0x000ea20000000a00 */
[----:B0-----:R-:W-:-:S04]  /*07a0*/  ISETP.NE.U32.AND P0, PT, R20, RZ, PT ;  /* 0x000000ff1400720c */ /* 0x001fc80003f05070 */
[----:B------:R-:W-:-:S13]  /*07b0*/  ISETP.NE.AND.EX P0, PT, R21, RZ, PT, P0 ;  /* 0x000000ff1500720c */ /* 0x000fda0003f05300 */
[----:B-12---:R-:W-:Y:S05]  /*07c0*/  @!P0 BRA `(.L_x_5) ;  /* 0x0000000000288947 */ /* 0x006fea0003800000 */
[----:B------:R-:W0:Y:S02]  /*07d0*/  LDC R13, c[0x0][0x634] ;  /* 0x00018d00ff0d7b82 */ /* 0x000e240000000800 */
[----:B0-----:R-:W-:-:S05]  /*07e0*/  IADD3 R13, P0, R16, R13, RZ ;  /* 0x0000000d100d7210 */ /* 0x001fca0007f1e0ff */
[----:B------:R-:W-:-:S04]  /*07f0*/  IMAD.X R15, RZ, RZ, R17, P0 ;  /* 0x000000ffff0f7224 */ /* 0x000fc800000e0611 */
[----:B------:R-:W-:-:S04]  /*0800*/  IMAD.WIDE.U32 R8, R15, R20, RZ ;  /* 0x000000140f087225 */ /* 0x000fc800078e00ff */
[----:B------:R-:W-:-:S04]  /*0810*/  IMAD.WIDE.U32 R10, P0, R13, R21, R8 ;  /* 0x000000150d0a7225 */ /* 0x000fc80007800008 */
[----:B------:R-:W-:-:S04]  /*0820*/  IMAD.WIDE.U32 R8, R13, R20, RZ ;  /* 0x000000140d087225 */ /* 0x000fc800078e00ff */
[----:B------:R-:W-:Y:S01]  /*0830*/  IMAD.X R13, RZ, RZ, RZ, P0 ;  /* 0x000000ffff0d7224 */ /* 0x000fe200000e06ff */
[----:B------:R-:W-:Y:S01]  /*0840*/  IADD3 RZ, P0, R9, R10, RZ ;  /* 0x0000000a09ff7210 */ /* 0x000fe20007f1e0ff */
[----:B------:R-:W-:-:S04]  /*0850*/  IMAD.MOV.U32 R12, RZ, RZ, R11 ;  /* 0x000000ffff0c7224 */ /* 0x000fc800078e000b */
[----:B------:R-:W-:-:S08]  /*0860*/  IMAD.WIDE.U32.X R8, R15, R21, R12, P0 ;  /* 0x000000150f087225 */ /* 0x000fd000000e040c */
.L_x_5:
[-CC-:B------:R-:W-:Y:S01]  /*0870*/  SHF.R.U64 R99, R8, R0.reuse, R9.reuse ;  /* 0x0000000008637219 */ /* 0x180fe20000001209 */
[----:B------:R-:W0:Y:S01]  /*0880*/  LDC R12, c[0x0][0x618] ;  /* 0x00018600ff0c7b82 */ /* 0x000e220000000800 */
[----:B------:R-:W-:Y:S01]  /*0890*/  SHF.R.U32.HI R7, RZ, R0, R9 ;  /* 0x00000000ff077219 */ /* 0x000fe20000011609 */
[----:B------:R-:W-:Y:S01]  /*08a0*/  ULDC UR4, c[0x0][0x150] ;  /* 0x0000540000047ab9 */ /* 0x000fe20000000800 */
[----:B------:R-:W-:Y:S02]  /*08b0*/  IADD3 R11, P0, RZ, -R99, RZ ;  /* 0x80000063ff0b7210 */ /* 0x000fe40007f1e0ff */
[----:B------:R-:W-:-:S03]  /*08c0*/  I2FP.F32.U32 R0, R6 ;  /* 0x0000000600007245 */ /* 0x000fc60000201000 */
[----:B------:R-:W1:Y:S01]  /*08d0*/  LDC.64 R30, c[0x0][0x640] ;  /* 0x00019000ff1e7b82 */ /* 0x000e620000000a00 */
[----:B------:R-:W-:Y:S02]  /*08e0*/  IMAD.X R13, RZ, RZ, ~R7, P0 ;  /* 0x000000ffff0d7224 */ /* 0x000fe400000e0e07 */
[----:B------:R-:W-:Y:S01]  /*08f0*/  FMUL R0, R0, UR4 ;  /* 0x0000000400007c20 */ /* 0x000fe20008400000 */
[----:B------:R-:W-:Y:S01]  /*0900*/  IMAD.WIDE.U32 R8, R11, R22, R16 ;  /* 0x000000160b087225 */ /* 0x000fe200078e0010 */
[----:B------:R-:W-:-:S03]  /*0910*/  ULDC UR4, c[0x0][0x154] ;  /* 0x0000550000047ab9 */ /* 0x000fc60000000800 */
[----:B------:R-:W-:Y:S01]  /*0920*/  IMAD R10, R13, R22, RZ ;  /* 0x000000160d0a7224 */ /* 0x000fe200078e02ff */
[----:B------:R-:W2:Y:S01]  /*0930*/  LDC R7, c[0x0][0x144] ;  /* 0x00005100ff077b82 */ /* 0x000ea20000000800 */
[----:B------:R-:W3:Y:S02]  /*0940*/  F2I.U32.TRUNC.NTZ R0, R0 ;  /* 0x0000000000007305 */ /* 0x000ee4000020f000 */
[----:B------:R-:W-:-:S04]  /*0950*/  IMAD R11, R11, R23, R10 ;  /* 0x000000170b0b7224 */ /* 0x000fc800078e020a */
[----:B------:R-:W-:Y:S01]  /*0960*/  IMAD.IADD R9, R9, 0x1, R11 ;  /* 0x0000000109097824 */ /* 0x000fe200078e020b */
[----:B------:R-:W4:Y:S01]  /*0970*/  LDC R24, c[0x0][0x608] ;  /* 0x00018200ff187b82 */ /* 0x000f220000000800 */
[----:B------:R-:W-:-:S03]  /*0980*/  IMAD.MOV.U32 R11, RZ, RZ, -0x1 ;  /* 0xffffffffff0b7424 */ /* 0x000fc600078e00ff */
[-CC-:B0-----:R-:W-:Y:S02]  /*0990*/  SHF.R.U64 R22, R8, R12.reuse, R9.reuse ;  /* 0x0000000c08167219 */ /* 0x181fe40000001209 */
[----:B------:R-:W-:Y:S02]  /*09a0*/  I2FP.F32.U32 R8, R5 ;  /* 0x0000000500087245 */ /* 0x000fe40000201000 */
[----:B------:R-:W0:Y:S01]  /*09b0*/  LDC R28, c[0x0][0x658] ;  /* 0x00019600ff1c7b82 */ /* 0x000e220000000800 */
[----:B-1----:R-:W-:Y:S01]  /*09c0*/  ISETP.NE.U32.AND P0, PT, R30, RZ, PT ;  /* 0x000000ff1e00720c */ /* 0x002fe20003f05070 */
[----:B---3--:R-:W-:Y:S02]  /*09d0*/  IMAD.MOV R10, RZ, RZ, -R0 ;  /* 0x000000ffff0a7224 */ /* 0x008fe400078e0a00 */
[----:B------:R-:W-:Y:S01]  /*09e0*/  FMUL R8, R8, UR4 ;  /* 0x0000000408087c20 */ /* 0x000fe20008400000 */
[----:B------:R-:W-:Y:S02]  /*09f0*/  SHF.R.U32.HI R9, RZ, R12, R9 ;  /* 0x0000000cff097219 */ /* 0x000fe40000011609 */
[----:B------:R-:W-:Y:S01]  /*0a00*/  ISETP.NE.AND.EX P0, PT, R31, RZ, PT, P0 ;  /* 0x000000ff1f00720c */ /* 0x000fe20003f05300 */
[----:B------:R1:W3:Y:S01]  /*0a10*/  F2I.U32.TRUNC.NTZ R15, R8 ;  /* 0x00000008000f7305 */ /* 0x0002e2000020f000 */
[----:B------:R-:W1:Y:S01]  /*0a20*/  LDC R20, c[0x0][0x148] ;  /* 0x00005200ff147b82 */ /* 0x000e620000000800 */
[----:B--2---:R-:W-:-:S07]  /*0a30*/  IMAD R0, R7, R10, R6 ;  /* 0x0000000a07007224 */ /* 0x004fce00078e0206 */
[----:B------:R-:W2:Y:S01]  /*0a40*/  LDC R26, c[0x0][0x600] ;  /* 0x00018000ff1a7b82 */ /* 0x000ea20000000800 */
[-CC-:B----4-:R-:W-:Y:S02]  /*0a50*/  SHF.R.U64 R32, R22, R24.reuse, R9.reuse ;  /* 0x0000001816207219 */ /* 0x190fe40000001209 */
[----:B------:R-:W-:Y:S01]  /*0a60*/  SHF.R.U32.HI R7, RZ, R24, R9 ;  /* 0x00000018ff077219 */ /* 0x000fe20000011609 */
[----:B------:R-:W-:-:S04]  /*0a70*/  IMAD.MOV.U32 R9, RZ, RZ, 0x1 ;  /* 0x00000001ff097424 */ /* 0x000fc800078e00ff */
[----:B------:R-:W4:Y:S01]  /*0a80*/  LDC R21, c[0x0][0x648] ;  /* 0x00019200ff157b82 */ /* 0x000f220000000800 */
[-C--:B0-----:R-:W-:Y:S02]  /*0a90*/  SHF.L.U32 R6, R11, R28.reuse, RZ ;  /* 0x0000001c0b067219 */ /* 0x081fe400000006ff */
[--C-:B------:R-:W-:Y:S02]  /*0aa0*/  SHF.R.U64 R24, R32, R28, R7.reuse ;  /* 0x0000001c20187219 */ /* 0x100fe40000001207 */
[----:B------:R-:W-:Y:S02]  /*0ab0*/  LOP3.LUT R13, RZ, R6, RZ, 0x33, !PT ;  /* 0x00000006ff0d7212 */ /* 0x000fe400078e33ff */
[-C--:B------:R-:W-:Y:S01]  /*0ac0*/  SHF.R.U32.HI R7, RZ, R28.reuse, R7 ;  /* 0x0000001cff077219 */ /* 0x080fe20000011607 */
[----:B------:R-:W0:Y:S01]  /*0ad0*/  LDC R23, c[0x0][0x638] ;  /* 0x00018e00ff177b82 */ /* 0x000e220000000800 */
[----:B------:R-:W-:Y:S01]  /*0ae0*/  SHF.L.U32 R12, R9, R28, RZ ;  /* 0x0000001c090c7219 */ /* 0x000fe200000006ff */
[----:B------:R-:W-:-:S06]  /*0af0*/  IMAD.MOV.U32 R6, RZ, RZ, R24 ;  /* 0x000000ffff067224 */ /* 0x000fcc00078e0018 */
[----:B------:R-:W0:Y:S01]  /*0b00*/  LDC R101, c[0x0][0x610] ;  /* 0x00018400ff657b82 */ /* 0x000e220000000800 */
[----:B-1-3--:R-:W-:Y:S05]  /*0b10*/  @!P0 BRA `(.L_x_6) ;  /* 0x0000000000288947 */ /* 0x00afea0003800000 */
[----:B------:R-:W1:Y:S02]  /*0b20*/  LDC R11, c[0x0][0x64c] ;  /* 0x00019300ff0b7b82 */ /* 0x000e640000000800 */
[----:B-1----:R-:W-:-:S05]  /*0b30*/  IADD3 R11, P0, R24, R11, RZ ;  /* 0x0000000b180b7210 */ /* 0x002fca0007f1e0ff */
        /* <DEDUP_REMOVED lines=8> */
.L_x_6:
[----:B----4-:R-:W-:Y:S01]  /*0bc0*/  SHF.R.U64 R6, R6, R21, R7 ;  /* 0x0000001506067219 */ /* 0x010fe20000001207 */
[----:B--2---:R-:W-:Y:S01]  /*0bd0*/  VIADD R7, R26, 0xffffffff ;  /* 0xffffffff1a077836 */ /* 0x004fe20000000000 */
[----:B------:R-:W-:Y:S01]  /*0be0*/  LOP3.LUT R13, R32, R13, RZ, 0xc0, !PT ;  /* 0x0000000d200d7212 */ /* 0x000fe200078ec0ff */
[----:B------:R-:W-:Y:S02]  /*0bf0*/  IMAD.MOV R15, RZ, RZ, -R15 ;  /* 0x000000ffff0f7224 */ /* 0x000fe400078e0a0f */
[----:B------:R-:W-:Y:S02]  /*0c00*/  IMAD.MOV R8, RZ, RZ, -R6 ;  /* 0x000000ffff087224 */ /* 0x000fe400078e0a06 */
[----:B------:R-:W-:Y:S01]  /*0c10*/  IMAD R13, R12, R6, R13 ;  /* 0x000000060c0d7224 */ /* 0x000fe200078e020d */
[----:B------:R-:W-:Y:S01]  /*0c20*/  LOP3.LUT R6, R22, R7, RZ, 0xc0, !PT ;  /* 0x0000000716067212 */ /* 0x000fe200078ec0ff */
[----:B------:R-:W-:Y:S02]  /*0c30*/  @P3 IMAD R0, R20, R15, R5 ;  /* 0x0000000f14003224 */ /* 0x000fe400078e0205 */
[----:B0-----:R-:W-:-:S02]  /*0c40*/  IMAD R5, R8, R23, R24 ;  /* 0x0000001708057224 */ /* 0x001fc400078e0218 */
[----:B------:R-:W-:Y:S02]  /*0c50*/  IMAD R101, R13, R101, R0 ;  /* 0x000000650d657224 */ /* 0x000fe400078e0200 */
[----:B------:R-:W-:Y:S02]  /*0c60*/  IMAD R6, R5, R26, R6 ;  /* 0x0000001a05067224 */ /* 0x000fe400078e0206 */
[----:B------:R-:W-:-:S03]  /*0c70*/  IMAD.MOV.U32 R0, RZ, RZ, 0x1 ;  /* 0x00000001ff007424 */ /* 0x000fc600078e00ff */
[----:B------:R-:W-:Y:S02]  /*0c80*/  SEL R100, R6, R101, !P3 ;  /* 0x0000006506647207 */ /* 0x000fe40005800000 */
[----:B------:R-:W-:-:S07]  /*0c90*/  SEL R101, R101, R6, !P3 ;  /* 0x0000000665657207 */ /* 0x000fce0005800000 */
.L_x_4:
[----:B------:R-:W-:-:S08]  /*0ca0*/  NOP ;  /* 0x0000000000007918 */ /* 0x000fd00000000000 */
[----:B------:R-:W0:Y:S02]  /*0cb0*/  USETMAXREG.TRY_ALLOC.CTAPOOL UP0, 0xe8 ;  /* 0x000000e8000079c8 */ /* 0x000e240008000600 */
[----:B0-----:R-:W-:-:S13]  /*0cc0*/  PLOP3.LUT P0, PT, PT, PT, UP0, 0x80, 0x0 ;  /* 0x000000000000781c */ /* 0x001fda0003f0f008 */
[----:B------:R-:W-:Y:S05]  /*0cd0*/  @!P0 BRA `(.L_x_4) ;  /* 0xfffffffc00f08947 */ /* 0x000fea000383ffff */
[----:B------:R-:W-:Y:S01]  /*0ce0*/  ULDC.64 UR4, c[0x0][0x598] ;  /* 0x0001660000047ab9 */ /* 0x000fe20000000a00 */
[----:B------:R-:W-:Y:S01]  /*0cf0*/  ULDC.64 UR38, c[0x0][0x208] ;  /* 0x0000820000267ab9 */ /* 0x000fe20000000a00 */
[----:B------:R-:W-:-:S04]  /*0d00*/  ISETP.NE.U32.AND P0, PT, RZ, UR4, PT ;  /* 0x00000004ff007c0c */ /* 0x000fc8000bf05070 */
[----:B------:R-:W-:-:S13]  /*0d10*/  ISETP.NE.AND.EX P0, PT, RZ, UR5, PT, P0 ;  /* 0x00000005ff007c0c */ /* 0x000fda000bf05300 */
[----:B------:R-:W-:Y:S05]  /*0d20*/  @!P0 BRA `(.L_x_7) ;  /* 0x00000000001c8947 */ /* 0x000fea0003800000 */
[----:B------:R-:W0:Y:S02]  /*0d30*/  LDC.64 R6, c[0x0][0x598] ;  /* 0x00016600ff067b82 */ /* 0x000e240000000a00 */
[----:B0-----:R-:W2:Y:S02]  /*0d40*/  LDG.E.64 R6, desc[UR38][R6.64] ;  /* 0x0000002606067981 */ /* 0x001ea4000c1e1b00 */
[----:B--2---:R-:W-:-:S04]  /*0d50*/  ISETP.NE.U32.AND P0, PT, R6, RZ, PT ;  /* 0x000000ff0600720c */ /* 0x004fc80003f05070 */
[----:B------:R-:W-:-:S13]  /*0d60*/  ISETP.NE.AND.EX P0, PT, R7, RZ, PT, P0 ;  /* 0x000000ff0700720c */ /* 0x000fda0003f05300 */
[----:B------:R-:W-:Y:S05]  /*0d70*/  @!P0 BRA `(.L_x_7) ;  /* 0x0000000000088947 */ /* 0x000fea0003800000 */
[----:B------:R0:W5:Y:S01]  /*0d80*/  LD.E R19, desc[UR38][R6.64] ;  /* 0x0000002606137980 */ /* 0x000162000c101900 */
[----:B------:R-:W-:Y:S05]  /*0d90*/  BRA `(.L_x_8) ;  /* 0x0000000000247947 */ /* 0x000fea0003800000 */
.L_x_7:
[----:B------:R-:W-:Y:S02]  /*0da0*/  ULDC.64 UR4, c[0x0][0x588] ;  /* 0x0001620000047ab9 */ /* 0x000fe40000000a00 */
[----:B------:R-:W-:-:S04]  /*0db0*/  ISETP.NE.U32.AND P0, PT, RZ, UR4, PT ;  /* 0x00000004ff007c0c */ /* 0x000fc8000bf05070 */
[----:B------:R-:W-:-:S13]  /*0dc0*/  ISETP.NE.AND.EX P0, PT, RZ, UR5, PT, P0 ;  /* 0x00000005ff007c0c */ /* 0x000fda000bf05300 */
[----:B------:R-:W-:Y:S05]  /*0dd0*/  @!P0 BRA `(.L_x_9) ;  /* 0x00000000000c8947 */ /* 0x000fea0003800000 */
[----:B------:R-:W0:Y:S02]  /*0de0*/  LDC.64 R6, c[0x0][0x588] ;  /* 0x00016200ff067b82 */ /* 0x000e240000000a00 */
[----:B0-----:R1:W5:Y:S01]  /*0df0*/  LDG.E R19, desc[UR38][R6.64] ;  /* 0x0000002606137981 */ /* 0x001362000c1e1900 */
[----:B------:R-:W-:Y:S05]  /*0e00*/  BRA `(.L_x_8) ;  /* 0x0000000000087947 */ /* 0x000fea0003800000 */
.L_x_9:
[----:B------:R-:W-:Y:S02]  /*0e10*/  ULDC UR4, c[0x0][0x580] ;  /* 0x0001600000047ab9 */ /* 0x000fe40000000800 */
[----:B------:R-:W-:-:S07]  /*0e20*/  IMAD.U32 R19, RZ, RZ, UR4 ;  /* 0x00000004ff137e24 */ /* 0x000fce000f8e00ff */
.L_x_8:
[----:B------:R-:W-:Y:S02]  /*0e30*/  ULDC.64 UR4, c[0x0][0x5a0] ;  /* 0x0001680000047ab9 */ /* 0x000fe40000000a00 */
[----:B------:R-:W-:-:S04]  /*0e40*/  ISETP.NE.U32.AND P0, PT, RZ, UR4, PT ;  /* 0x00000004ff007c0c */ /* 0x000fc8000bf05070 */
[----:B------:R-:W-:-:S13]  /*0e50*/  ISETP.NE.AND.EX P0, PT, RZ, UR5, PT, P0 ;  /* 0x00000005ff007c0c */ /* 0x000fda000bf05300 */
[----:B------:R-:W-:Y:S05]  /*0e60*/  @!P0 BRA `(.L_x_10) ;  /* 0x00000000001c8947 */ /* 0x000fea0003800000 */
[----:B01----:R-:W0:Y:S02]  /*0e70*/  LDC.64 R6, c[0x0][0x5a0] ;  /* 0x00016800ff067b82 */ /* 0x003e240000000a00 */
[----:B0-----:R-:W2:Y:S02]  /*0e80*/  LDG.E.64 R6, desc[UR38][R6.64] ;  /* 0x0000002606067981 */ /* 0x001ea4000c1e1b00 */
[----:B--2---:R-:W-:-:S04]  /*0e90*/  ISETP.NE.U32.AND P0, PT, R6, RZ, PT ;  /* 0x000000ff0600720c */ /* 0x004fc80003f05070 */
[----:B------:R-:W-:-:S13]  /*0ea0*/  ISETP.NE.AND.EX P0, PT, R7, RZ, PT, P0 ;  /* 0x000000ff0700720c */ /* 0x000fda0003f05300 */
[----:B------:R-:W-:Y:S05]  /*0eb0*/  @!P0 BRA `(.L_x_10) ;  /* 0x0000000000088947 */ /* 0x000fea0003800000 */
[----:B------:R0:W5:Y:S01]  /*0ec0*/  LD.E R88, desc[UR38][R6.64] ;  /* 0x0000002606587980 */ /* 0x000162000c101900 */
[----:B------:R-:W-:Y:S05]  /*0ed0*/  BRA `(.L_x_11) ;  /* 0x0000000000247947 */ /* 0x000fea0003800000 */
.L_x_10:
[----:B------:R-:W-:Y:S02]  /*0ee0*/  ULDC.64 UR4, c[0x0][0x590] ;  /* 0x0001640000047ab9 */ /* 0x000fe40000000a00 */
[----:B------:R-:W-:-:S04]  /*0ef0*/  ISETP.NE.U32.AND P0, PT, RZ, UR4, PT ;  /* 0x00000004ff007c0c */ /* 0x000fc8000bf05070 */
[----:B------:R-:W-:-:S13]  /*0f00*/  ISETP.NE.AND.EX P0, PT, RZ, UR5, PT, P0 ;  /* 0x00000005ff007c0c */ /* 0x000fda000bf05300 */
[----:B------:R-:W-:Y:S05]  /*0f10*/  @!P0 BRA `(.L_x_12) ;  /* 0x00000000000c8947 */ /* 0x000fea0003800000 */
[----:B------:R-:W2:Y:S02]  /*0f20*/  LDC.64 R88, c[0x0][0x590] ;  /* 0x00016400ff587b82 */ /* 0x000ea40000000a00 */
[----:B--2---:R2:W5:Y:S01]  /*0f30*/  LDG.E R88, desc[UR38][R88.64] ;  /* 0x0000002658587981 */ /* 0x004562000c1e1900 */
[----:B------:R-:W-:Y:S05]  /*0f40*/  BRA `(.L_x_11) ;  /* 0x0000000000087947 */ /* 0x000fea0003800000 */
.L_x_12:
[----:B------:R-:W-:Y:S02]  /*0f50*/  ULDC UR4, c[0x0][0x584] ;  /* 0x0001610000047ab9 */ /* 0x000fe40000000800 */
[----:B------:R-:W-:-:S07]  /*0f60*/  IMAD.U32 R88, RZ, RZ, UR4 ;  /* 0x00000004ff587e24 */ /* 0x000fce000f8e00ff */
.L_x_11:
[----:B------:R-:W-:-:S13]  /*0f70*/  LOP3.LUT P0, RZ, R0, 0xff, RZ, 0xc0, !PT ;  /* 0x000000ff00ff7812 */ /* 0x000fda000780c0ff */
[----:B------:R-:W-:Y:S05]  /*0f80*/  @!P0 EXIT ;  /* 0x000000000000894d */ /* 0x000fea0003800000 */
[----:B------:R-:W3:Y:S01]  /*0f90*/  LDC R90, c[0x0][0x658] ;  /* 0x00019600ff5a7b82 */ /* 0x000ee20000000800 */
[----:B------:R-:W-:Y:S01]  /*0fa0*/  ULDC.64 UR6, c[0x0][0x288] ;  /* 0x0000a20000067ab9 */ /* 0x000fe20000000a00 */
[----:B------:R-:W-:Y:S01]  /*0fb0*/  LOP3.LUT R14, R14, 0x1, RZ, 0xc0, !PT ;  /* 0x000000010e0e7812 */ /* 0x000fe200078ec0ff */
[----:B------:R-:W-:Y:S01]  /*0fc0*/  UIADD3 UR4, UR7, 0x3f, URZ ;  /* 0x0000003f07047890 */ /* 0x000fe2000fffe03f */
[----:B------:R-:W-:Y:S01]  /*0fd0*/  SHF.R.U32.HI R0, RZ, 0x2, R3 ;  /* 0x00000002ff007819 */ /* 0x000fe20000011603 */
[----:B01----:R-:W-:Y:S01]  /*0fe0*/  IMAD.MOV.U32 R7, RZ, RZ, -0x1 ;  /* 0xffffffffff077424 */ /* 0x003fe200078e00ff */
[----:B------:R-:W-:Y:S01]  /*0ff0*/  SHF.R.U32.HI R4, RZ, 0x1, R4 ;  /* 0x00000001ff047819 */ /* 0x000fe20000011604 */
[----:B------:R-:W-:Y:S01]  /*1000*/  USHF.R.S32.HI UR5, URZ, 0x1f, UR4 ;  /* 0x0000001f3f057899 */ /* 0x000fe20008011404 */
[----:B------:R-:W0:Y:S01]  /*1010*/  LDC.64 R92, c[0x0][0x5c8] ;  /* 0x00017200ff5c7b82 */ /* 0x000e220000000a00 */
[----:B------:R-:W-:Y:S01]  /*1020*/  IMAD.SHL.U32 R5, R14, 0x40, RZ ;  /* 0x000000400e057824 */ /* 0x000fe200078e00ff */
[----:B------:R-:W-:Y:S01]  /*1030*/  LOP3.LUT R0, R0, 0x7, RZ, 0xc0, !PT ;  /* 0x0000000700007812 */ /* 0x000fe200078ec0ff */
[----:B------:R-:W-:Y:S01]  /*1040*/  ULEA.HI UR5, UR5, UR4, URZ, 0x6 ;  /* 0x0000000405057291 */ /* 0x000fe2000f8f303f */
[----:B------:R-:W-:Y:S01]  /*1050*/  LOP3.LUT R23, R4, 0x30, RZ, 0xc0, !PT ;  /* 0x0000003004177812 */ /* 0x000fe200078ec0ff */
[----:B------:R-:W-:Y:S01]  /*1060*/  IMAD.MOV.U32 R9, RZ, RZ, 0x1 ;  /* 0x00000001ff097424 */ /* 0x000fe200078e00ff */
[--C-:B------:R-:W-:Y:S01]  /*1070*/  LOP3.LUT R22, R5, 0x40, R0.reuse, 0xe2, !PT ;  /* 0x0000004005167812 */ /* 0x100fe200078ee200 */
[----:B------:R-:W-:Y:S01]  /*1080*/  USHF.R.S32.HI UR43, URZ, 0x6, UR5 ;  /* 0x000000063f2b7899 */ /* 0x000fe20008011405 */
[----:B------:R-:W1:Y:S01]  /*1090*/  LDC R95, c[0x0][0x600] ;  /* 0x00018000ff5f7b82 */ /* 0x000e620000000800 */
[-C--:B------:R-:W-:Y:S01]  /*10a0*/  IADD3 R5, RZ, -R23.reuse, -R0 ;  /* 0x80000017ff057210 */ /* 0x080fe20007ffe800 */
[----:B------:R-:W-:Y:S01]  /*10b0*/  IMAD.U32 R6, RZ, RZ, UR6 ;  /* 0x00000006ff067e24 */ /* 0x000fe2000f8e00ff */
[C---:B--2---:R-:W-:Y:S01]  /*10c0*/  LOP3.LUT R89, R3.reuse, 0x3, RZ, 0xc0, !PT ;  /* 0x0000000303597812 */ /* 0x044fe200078ec0ff */
[----:B------:R-:W-:Y:S01]  /*10d0*/  UISETP.LT.AND UP0, UPT, UR43, 0x1, UPT ;  /* 0x000000012b00788c */ /* 0x000fe2000bf01270 */
[----:B------:R-:W-:Y:S01]  /*10e0*/  LOP3.LUT R94, R3, 0x80, RZ, 0xc0, !PT ;  /* 0x00000080035e7812 */ /* 0x000fe200078ec0ff */
[----:B------:R-:W-:Y:S01]  /*10f0*/  IMAD R5, R14, -0x40, R5 ;  /* 0xffffffc00e057824 */ /* 0x000fe200078e0205 */
[----:B------:R-:W-:Y:S01]  /*1100*/  ULDC UR4, c[0x0][0x284] ;  /* 0x0000a10000047ab9 */ /* 0x000fe20000000800 */
[-C--:B---3--:R-:W-:Y:S01]  /*1110*/  SHF.L.U32 R7, R7, R90.reuse, RZ ;  /* 0x0000005a07077219 */ /* 0x088fe200000006ff */
[----:B------:R-:W-:Y:S01]  /*1120*/  USEL UR44, UR43, 0x1, UP0 ;  /* 0x000000012b2c7887 */ /* 0x000fe20008000000 */
[----:B------:R-:W-:Y:S01]  /*1130*/  LOP3.LUT R22, R22, R23, RZ, 0xfc, !PT ;  /* 0x0000001716167212 */ /* 0x000fe200078efcff */
[----:B------:R-:W-:Y:S01]  /*1140*/  IMAD R89, R89, -0x2, R6 ;  /* 0xfffffffe59597824 */ /* 0x000fe200078e0206 */
[----:B------:R-:W-:Y:S01]  /*1150*/  SHF.L.U32 R90, R9, R90, RZ ;  /* 0x0000005a095a7219 */ /* 0x000fe200000006ff */
[----:B------:R-:W-:Y:S01]  /*1160*/  VIADD R97, R5, UR4 ;  /* 0x0000000405617c36 */ /* 0x000fe20008000000 */
[----:B------:R-:W-:Y:S01]  /*1170*/  LOP3.LUT R98, R18, 0x1, RZ, 0xfc, !PT ;  /* 0x0000000112627812 */ /* 0x000fe200078efcff */
[----:B------:R-:W-:Y:S01]  /*1180*/  IMAD.MOV.U32 R23, RZ, RZ, RZ ;  /* 0x000000ffff177224 */ /* 0x000fe200078e00ff */
[C---:B0-----:R-:W-:Y:S01]  /*1190*/  SHF.L.U64.HI R91, R92.reuse, 0x3, R93 ;  /* 0x000000035c5b7819 */ /* 0x041fe2000001025d */
[----:B------:R-:W-:Y:S01]  /*11a0*/  IMAD.SHL.U32 R92, R92, 0x8, RZ ;  /* 0x000000085c5c7824 */ /* 0x000fe200078e00ff */
[----:B------:R-:W-:Y:S01]  /*11b0*/  SHF.R.U32.HI R94, RZ, 0x7, R94 ;  /* 0x00000007ff5e7819 */ /* 0x000fe2000001165e */
[----:B------:R-:W-:Y:S01]  /*11c0*/  IMAD.SHL.U32 R93, R3, 0x2, RZ ;  /* 0x00000002035d7824 */ /* 0x000fe200078e00ff */
[----:B------:R-:W-:Y:S01]  /*11d0*/  LOP3.LUT R96, RZ, R7, RZ, 0x33, !PT ;  /* 0x00000007ff607212 */ /* 0x000fe200078e33ff */
[----:B------:R-:W-:Y:S01]  /*11e0*/  UIADD3 UR44, UR43, -UR44, URZ ;  /* 0x8000002c2b2c7290 */ /* 0x000fe2000fffe03f */
[----:B------:R-:W-:Y:S01]  /*11f0*/  UMOV UR40, URZ ;  /* 0x0000003f00287c82 */ /* 0x000fe20008000000 */
[----:B-1----:R-:W-:Y:S01]  /*1200*/  VIADD R95, R95, 0xffffffff ;  /* 0xffffffff5f5f7836 */ /* 0x002fe20000000000 */
[----:B------:R-:W-:-:S09]  /*1210*/  UMOV UR41, URZ ;  /* 0x0000003f00297c82 */ /* 0x000fd20008000000 */
.L_x_158:
[----:B0-----:R-:W0:Y:S01]  /*1220*/  SHFL.IDX PT, R0, R94, RZ, 0x1f ;  /* 0x00001fff5e007589 */ /* 0x001e2200000e0000 */
[----:B-1----:R-:W1:Y:S01]  /*1230*/  S2UR UR7, SR_CgaCtaId ;  /* 0x00000000000779c3 */ /* 0x002e620000008800 */
[----:B------:R-:W-:Y:S01]  /*1240*/  UMOV UR6, 0x400 ;  /* 0x0000040000067882 */ /* 0x000fe20000000000 */
[----:B0-----:R-:W-:Y:S01]  /*1250*/  R2UR UR4, R0 ;  /* 0x00000000000472ca */ /* 0x001fe200000e0000 */
[----:B-1----:R-:W-:-:S12]  /*1260*/  ULEA UR46, UR7, UR6, 0x18 ;  /* 0x00000006072e7291 */ /* 0x002fd8000f8ec03f */
[----:B------:R-:W-:-:S04]  /*1270*/  ULEA.HI UR5, UR4, UR4, URZ, 0x1 ;  /* 0x0000000404057291 */ /* 0x000fc8000f8f083f */
[----:B------:R-:W-:-:S04]  /*1280*/  ULOP3.LUT UR5, UR5, 0x7fffe, URZ, 0xc0, !UPT ;  /* 0x0007fffe05057892 */ /* 0x000fc8000f8ec03f */
[----:B------:R-:W-:-:S03]  /*1290*/  UIADD3 UR5, UR4, -UR5, URZ ;  /* 0x8000000504057290 */ /* 0x000fc6000fffe03f */
[----:B------:R-:W-:Y:S01]  /*12a0*/  ULDC UR4, c[0x0][0x28c] ;  /* 0x0000a30000047ab9 */ /* 0x000fe20000000800 */
[----:B------:R-:W-:Y:S01]  /*12b0*/  ULEA UR5, UR5, UR46, 0xd ;  /* 0x0000002e05057291 */ /* 0x000fe2000f8e683f */
[----:B------:R-:W-:-:S03]  /*12c0*/  ISETP.LT.AND P0, PT, RZ, UR4, PT ;  /* 0x00000004ff007c0c */ /* 0x000fc6000bf01270 */
[----:B------:R-:W-:-:S04]  /*12d0*/  UIADD3 UR5, UR5, 0x180, URZ ;  /* 0x0000018005057890 */ /* 0x000fc8000fffe03f */
[----:B------:R-:W-:-:S04]  /*12e0*/  USHF.R.U32.HI UR5, URZ, 0x4, UR5 ;  /* 0x000000043f057899 */ /* 0x000fc80008011605 */
[----:B------:R-:W-:-:S04]  /*12f0*/  ULOP3.LUT UR5, UR5, 0x3fff, URZ, 0xc0, !UPT ;  /* 0x00003fff05057892 */ /* 0x000fc8000f8ec03f */
[----:B------:R-:W-:Y:S01]  /*1300*/  ULOP3.LUT UR45, UR5, 0x10000, URZ, 0xfc, !UPT ;  /* 0x00010000052d7892 */ /* 0x000fe2000f8efc3f */
[----:B--2345:R-:W-:Y:S11]  /*1310*/  @P0 BRA `(.L_x_13) ;  /* 0x0000000000400947 */ /* 0x03cff60003800000 */
[----:B------:R-:W-:Y:S01]  /*1320*/  MOV R0, 0x0 ;  /* 0x0000000000007802 */ /* 0x000fe20000000f00 */
[----:B------:R-:W-:Y:S01]  /*1330*/  ULDC.64 UR4, c[0x4][0x68] ;  /* 0x01001a0000047ab9 */ /* 0x000fe20000000a00 */
[----:B------:R-:W-:Y:S01]  /*1340*/  ULDC.64 UR6, c[0x4][0x8] ;  /* 0x0100020000067ab9 */ /* 0x000fe20000000a00 */
[----:B------:R-:W-:Y:S01]  /*1350*/  IMAD.U32 R4, RZ, RZ, UR4 ;  /* 0x00000004ff047e24 */ /* 0x000fe2000f8e00ff */
[----:B------:R0:W1:Y:S01]  /*1360*/  LDC.64 R14, c[0x4][R0] ;  /* 0x01000000000e7b82 */ /* 0x0000620000000a00 */
[----:B------:R-:W-:Y:S01]  /*1370*/  IMAD.U32 R5, RZ, RZ, UR5 ;  /* 0x00000005ff057e24 */ /* 0x000fe2000f8e00ff */
[----:B------:R-:W-:Y:S01]  /*1380*/  ULDC.64 UR4, c[0x4][0x70] ;  /* 0x01001c0000047ab9 */ /* 0x000fe20000000a00 */
[----:B------:R-:W-:Y:S02]  /*1390*/  IMAD.U32 R10, RZ, RZ, UR6 ;  /* 0x00000006ff0a7e24 */ /* 0x000fe4000f8e00ff */
[----:B------:R-:W-:Y:S02]  /*13a0*/  IMAD.U32 R6, RZ, RZ, UR4 ;  /* 0x00000004ff067e24 */ /* 0x000fe4000f8e00ff */
[----:B------:R-:W-:-:S02]  /*13b0*/  IMAD.U32 R7, RZ, RZ, UR5 ;  /* 0x00000005ff077e24 */ /* 0x000fc4000f8e00ff */
[----:B------:R-:W-:Y:S02]  /*13c0*/  IMAD.U32 R11, RZ, RZ, UR7 ;  /* 0x00000007ff0b7e24 */ /* 0x000fe4000f8e00ff */
[----:B------:R-:W-:Y:S02]  /*13d0*/  IMAD.MOV.U32 R8, RZ, RZ, 0x1e1 ;  /* 0x000001e1ff087424 */ /* 0x000fe400078e00ff */
[----:B------:R-:W-:Y:S02]  /*13e0*/  IMAD.MOV.U32 R12, RZ, RZ, 0x1 ;  /* 0x00000001ff0c7424 */ /* 0x000fe400078e00ff */
[----:B0-----:R-:W-:-:S07]  /*13f0*/  IMAD.MOV.U32 R13, RZ, RZ, RZ ;  /* 0x000000ffff0d7224 */ /* 0x001fce00078e00ff */
[----:B------:R-:W-:-:S07]  /*1400*/  LEPC R20, `(.L_x_13) ;  /* 0x000000001014794e */ /* 0x000fce0000000000 */
[----:B-1---5:R-:W-:Y:S05]  /*1410*/  CALL.ABS.NOINC R14 ;  /* 0x000000000e007343 */ /* 0x022fea0003c00000 */
.L_x_13:
[----:B------:R-:W-:-:S13]  /*1420*/  ISETP.NE.AND P0, PT, R98, 0x3, PT ;  /* 0x000000036200780c */ /* 0x000fda0003f05270 */
[----:B------:R-:W-:Y:S05]  /*1430*/  @!P0 BRA `(.L_x_14) ;  /* 0x0000000000048947 */ /* 0x000fea0003800000 */
[----:B------:R-:W-:Y:S01]  /*1440*/  BPT.TRAP 0x1 ;  /* 0x000000040000795c */ /* 0x000fe20000300000 */
.L_x_14:
[----:B------:R-:W-:Y:S02]  /*1450*/  IMAD.U32 R3, RZ, RZ, UR41 ;  /* 0x00000029ff037e24 */ /* 0x000fe4000f8e00ff */
[----:B------:R-:W-:-:S03]  /*1460*/  IMAD.U32 R0, RZ, RZ, UR40 ;  /* 0x00000028ff007e24 */ /* 0x000fc6000f8e00ff */
[----:B------:R-:W-:Y:S02]  /*1470*/  LEA R3, R3, UR46, 0x3 ;  /* 0x0000002e03037c11 */ /* 0x000fe4000f8e18ff */
[----:B------:R-:W-:-:S04]  /*1480*/  SHF.L.U32 R0, R0, 0x1f, RZ ;  /* 0x0000001f00007819 */ /* 0x000fc800000006ff */
[----:B------:R0:W1:Y:S01]  /*1490*/  SYNCS.PHASECHK.TRANS64.TRYWAIT P1, [R3+URZ], R0 ;  /* 0x00000000030075a7 */ /* 0x000062000802017f */
[----:B------:R-:W-:Y:S05]  /*14a0*/  @!P0 BRA `(.L_x_15) ;  /* 0x0000000000048947 */ /* 0x000fea0003800000 */
[----:B------:R-:W-:Y:S01]  /*14b0*/  BPT.TRAP 0x1 ;  /* 0x000000040000795c */ /* 0x000fe20000300000 */
.L_x_15:
[----:B------:R-:W-:-:S05]  /*14c0*/  IMAD.U32 R4, RZ, RZ, UR44 ;  /* 0x0000002cff047e24 */ /* 0x000fca000f8e00ff */
[----:B------:R-:W-:Y:S01]  /*14d0*/  ISETP.GE.AND P2, PT, R4, 0x1, PT ;  /* 0x000000010400780c */ /* 0x000fe20003f46270 */
[----:B-1----:R-:W-:-:S12]  /*14e0*/  @P1 BRA `(.L_x_16) ;  /* 0x0000000000081947 */ /* 0x002fd80003800000 */
[----:B------:R-:W1:Y:S02]  /*14f0*/  SYNCS.PHASECHK.TRANS64.TRYWAIT P1, [R3+URZ], R0 ;  /* 0x00000000030075a7 */ /* 0x000e64000802017f */
[----:B-1----:R-:W-:Y:S05]  /*1500*/  @!P1 BRA `(.L_x_17) ;  /* 0x00000068000c9947 */ /* 0x002fea0003800000 */
.L_x_16:
[----:B------:R-:W-:Y:S05]  /*1510*/  WARPSYNC.ALL ;  /* 0x0000000000007948 */ /* 0x000fea0003800000 */
[----:B------:R-:W-:Y:S01]  /*1520*/  UIADD3 UR4, UR46, 0x1c180, URZ ;  /* 0x0001c1802e047890 */ /* 0x000fe2000fffe03f */
[----:B------:R-:W-:Y:S01]  /*1530*/  WARPGROUP.ARRIVE ;  /* 0x00000000000079c5 */ /* 0x000fe20000000000 */
[----:B------:R-:W-:Y:S02]  /*1540*/  ULEA UR5, UR41, UR45, 0xa ;  /* 0x0000002d29057291 */ /* 0x000fe4000f8e503f */
[----:B------:R-:W-:Y:S01]  /*1550*/  USHF.R.U32.HI UR4, URZ, 0x4, UR4 ;  /* 0x000000043f047899 */ /* 0x000fe20008011604 */
[----:B------:R-:W-:Y:S01]  /*1560*/  UMOV UR9, 0x40000040 ;  /* 0x4000004000097882 */ /* 0x000fe20000000000 */
[----:B------:R-:W-:-:S02]  /*1570*/  UMOV UR11, 0x40000040 ;  /* 0x40000040000b7882 */ /* 0x000fc40000000000 */
[----:B------:R-:W-:Y:S01]  /*1580*/  ULOP3.LUT UR4, UR4, 0x3fff, URZ, 0xc0, !UPT ;  /* 0x00003fff04047892 */ /* 0x000fe2000f8ec03f */
[----:B------:R-:W-:-:S03]  /*1590*/  UMOV UR8, UR5 ;  /* 0x0000000500087c82 */ /* 0x000fc60008000000 */
[----:B------:R-:W-:-:S04]  /*15a0*/  ULOP3.LUT UR4, UR4, 0x10000, URZ, 0xfc, !UPT ;  /* 0x0001000004047892 */ /* 0x000fc8000f8efc3f */
[----:B------:R-:W-:-:S07]  /*15b0*/  ULEA UR6, UR41, UR4, 0xa ;  /* 0x0000000429067291 */ /* 0x000fce000f8e503f */
[----:B------:R-:W-:Y:S02]  /*15c0*/  UMOV UR10, UR6 ;  /* 0x00000006000a7c82 */ /* 0x000fe40008000000 */
[----:B------:R-:W-:Y:S01]  /*15d0*/  HGMMA.64x128x16.F32 R24, gdesc[UR8], RZ, !UPT, gsb0 ;  /* 0x01e00000081879f0 */ /* 0x000fe2000c0008ff */
[----:B------:R-:W-:Y:S02]  /*15e0*/  UIADD3 UR8, UR5, 0x2, URZ ;  /* 0x0000000205087890 */ /* 0x000fe4000fffe03f */
[----:B------:R-:W-:Y:S01]  /*15f0*/  UIADD3 UR10, UR6, 0x2, URZ ;  /* 0x00000002060a7890 */ /* 0x000fe2000fffe03f */
[----:B------:R-:W-:Y:S01]  /*1600*/  UMOV UR9, 0x40000040 ;  /* 0x4000004000097882 */ /* 0x000fe20000000000 */
[----:B------:R-:W-:Y:S01]  /*1610*/  UMOV UR11, 0x40000040 ;  /* 0x40000040000b7882 */ /* 0x000fe20000000000 */
[----:B------:R-:W-:Y:S02]  /*1620*/  WARPGROUP.DEPBAR.LE gsb0, 0x0 ;  /* 0x00008000000079c5 */ /* 0x000fe40000010000 */
[----:B------:R-:W-:-:S06]  /*1630*/  WARPGROUP.ARRIVE ;  /* 0x00000000000079c5 */ /* 0x000fcc0000000000 */
[----:B------:R-:W-:Y:S01]  /*1640*/  HGMMA.64x128x16.F32 R24, gdesc[UR8], R24, gsb0 ;  /* 0x01e00000081879f0 */ /* 0x000fe20008000818 */
        /* <DEDUP_REMOVED lines=13> */
[----:B------:R-:W-:Y:S03]  /*1720*/  HGMMA.64x128x16.F32 R24, gdesc[UR8], R24, gsb0 ;  /* 0x01e00000081879f0 */ /* 0x000fe60008000818 */
[----:B------:R-:W-:Y:S02]  /*1730*/  WARPGROUP.DEPBAR.LE gsb0, 0x0 ;  /* 0x00008000000079c5 */ /* 0x000fe40000010000 */
[----:B------:R-:W-:Y:S05]  /*1740*/  @!P2 BRA `(.L_x_18) ;  /* 0x00000004001ca947 */ /* 0x000fea0003800000 */
[----:B------:R-:W-:Y:S01]  /*1750*/  UIADD3 UR5, UR41, 0x1, URZ ;  /* 0x0000000129057890 */ /* 0x000fe2000fffe03f */
[----:B01----:R-:W-:-:S03]  /*1760*/  IMAD.U32 R0, RZ, RZ, UR44 ;  /* 0x0000002cff007e24 */ /* 0x003fc6000f8e00ff */
[----:B------:R-:W-:-:S04]  /*1770*/  UISETP.NE.AND UP0, UPT, UR5, 0x7, UPT ;  /* 0x000000070500788c */ /* 0x000fc8000bf05270 */
[----:B------:R-:W-:Y:S02]  /*1780*/  USEL UR6, URZ, 0x1, UP0 ;  /* 0x000000013f067887 */ /* 0x000fe40008000000 */
[----:B------:R-:W-:Y:S02]  /*1790*/  USEL UR5, UR5, URZ, UP0 ;  /* 0x0000003f05057287 */ /* 0x000fe40008000000 */
[----:B------:R-:W-:-:S06]  /*17a0*/  ULOP3.LUT UR6, UR40, UR6, URZ, 0x3c, !UPT ;  /* 0x0000000628067292 */ /* 0x000fcc000f8e3c3f */
[----:B------:R-:W-:Y:S01]  /*17b0*/  IMAD.U32 R5, RZ, RZ, UR6 ;  /* 0x00000006ff057e24 */ /* 0x000fe2000f8e00ff */
[----:B------:R-:W-:-:S06]  /*17c0*/  UMOV UR6, UR41 ;  /* 0x0000002900067c82 */ /* 0x000fcc0008000000 */
.L_x_25:
[----:B01----:R-:W-:Y:S05]  /*17d0*/  @!P0 BRA `(.L_x_19) ;  /* 0x0000000000048947 */ /* 0x003fea0003800000 */
[----:B------:R-:W-:Y:S01]  /*17e0*/  BPT.TRAP 0x1 ;  /* 0x000000040000795c */ /* 0x000fe20000300000 */
.L_x_19:
[----:B------:R-:W0:Y:S01]  /*17f0*/  S2UR UR8, SR_CgaCtaId ;  /* 0x00000000000879c3 */ /* 0x000e220000008800 */
[----:B------:R-:W-:Y:S01]  /*1800*/  UMOV UR7, 0x400 ;  /* 0x0000040000077882 */ /* 0x000fe20000000000 */
[----:B------:R-:W-:Y:S01]  /*1810*/  SHF.L.U32 R3, R5, 0x1f, RZ ;  /* 0x0000001f05037819 */ /* 0x000fe200000006ff */
[----:B0-----:R-:W-:-:S04]  /*1820*/  ULEA UR13, UR8, UR7, 0x18 ;  /* 0x00000007080d7291 */ /* 0x001fc8000f8ec03f */
[----:B------:R-:W-:-:S09]  /*1830*/  ULEA UR7, UR5, UR13, 0x3 ;  /* 0x0000000d05077291 */ /* 0x000fd2000f8e183f */
[----:B------:R0:W1:Y:S01]  /*1840*/  SYNCS.PHASECHK.TRANS64.TRYWAIT P1, [UR7], R3 ;  /* 0x00000003ff0075a7 */ /* 0x0000620008020147 */
[----:B------:R-:W-:Y:S05]  /*1850*/  @!P0 BRA `(.L_x_20) ;  /* 0x0000000000048947 */ /* 0x000fea0003800000 */
[----:B------:R-:W-:Y:S01]  /*1860*/  BPT.TRAP 0x1 ;  /* 0x000000040000795c */ /* 0x000fe20000300000 */
.L_x_20:
[----:B-1----:R-:W-:Y:S05]  /*1870*/  @P1 BRA `(.L_x_21) ;  /* 0x0000000000081947 */ /* 0x002fea0003800000 */
[----:B------:R-:W1:Y:S02]  /*1880*/  SYNCS.PHASECHK.TRANS64.TRYWAIT P1, [UR7], R3 ;  /* 0x00000003ff0075a7 */ /* 0x000e640008020147 */
[----:B-1----:R-:W-:Y:S05]  /*1890*/  @!P1 BRA `(.L_x_22) ;  /* 0x00000064003c9947 */ /* 0x002fea0003800000 */
.L_x_21:
[----:B------:R-:W-:Y:S01]  /*18a0*/  ULEA UR7, UR5, UR45, 0xa ;  /* 0x0000002d05077291 */ /* 0x000fe2000f8e503f */
[----:B------:R-:W-:Y:S01]  /*18b0*/  WARPGROUP.ARRIVE ;  /* 0x00000000000079c5 */ /* 0x000fe20000000000 */
[----:B------:R-:W-:Y:S01]  /*18c0*/  ULEA UR12, UR5, UR4, 0xa ;  /* 0x00000004050c7291 */ /* 0x000fe2000f8e503f */
[----:B------:R-:W-:Y:S01]  /*18d0*/  UMOV UR9, 0x40000040 ;  /* 0x4000004000097882 */ /* 0x000fe20000000000 */
[----:B------:R-:W-:-:S03]  /*18e0*/  UMOV UR11, 0x40000040 ;  /* 0x40000040000b7882 */ /* 0x000fc60000000000 */
[----:B------:R-:W-:Y:S02]  /*18f0*/  UMOV UR8, UR7 ;  /* 0x0000000700087c82 */ /* 0x000fe40008000000 */
[----:B------:R-:W-:Y:S02]  /*1900*/  UMOV UR10, UR12 ;  /* 0x0000000c000a7c82 */ /* 0x000fe40008000000 */
[----:B------:R-:W-:Y:S01]  /*1910*/  HGMMA.64x128x16.F32 R24, gdesc[UR8], R24, gsb0 ;  /* 0x01e00000081879f0 */ /* 0x000fe20008000818 */
[----:B------:R-:W-:Y:S02]  /*1920*/  UIADD3 UR8, UR7, 0x2, URZ ;  /* 0x0000000207087890 */ /* 0x000fe4000fffe03f */
[----:B------:R-:W-:Y:S01]  /*1930*/  UIADD3 UR10, UR12, 0x2, URZ ;  /* 0x000000020c0a7890 */ /* 0x000fe2000fffe03f */
[----:B------:R-:W-:Y:S01]  /*1940*/  UMOV UR9, 0x40000040 ;  /* 0x4000004000097882 */ /* 0x000fe20000000000 */
[----:B------:R-:W-:Y:S01]  /*1950*/  UMOV UR11, 0x40000040 ;  /* 0x40000040000b7882 */ /* 0x000fe20000000000 */
[----:B------:R-:W-:-:S02]  /*1960*/  WARPGROUP.DEPBAR.LE gsb0, 0x0 ;  /* 0x00008000000079c5 */ /* 0x000fc40000010000 */
        /* <DEDUP_REMOVED lines=18> */
[----:B------:R-:W-:Y:S01]  /*1a90*/  BPT.TRAP 0x1 ;  /* 0x000000040000795c */ /* 0x000fe20000300000 */
.L_x_23:
[----:B------:R-:W-:Y:S01]  /*1aa0*/  ULEA UR7, UR6, UR13, 0x3 ;  /* 0x0000000d06077291 */ /* 0x000fe2000f8e183f */
[----:B------:R-:W-:-:S03]  /*1ab0*/  ISETP.GT.U32.AND P1, PT, R18, 0x1, PT ;  /* 0x000000011200780c */ /* 0x000fc60003f24070 */
[----:B------:R-:W-:-:S04]  /*1ac0*/  UIADD3 UR7, UR7, 0x38, URZ ;  /* 0x0000003807077890 */ /* 0x000fc8000fffe03f */
[----:B------:R-:W-:-:S09]  /*1ad0*/  UPRMT UR7, URZ, 0x654, UR7 ;  /* 0x000006543f077896 */ /* 0x000fd20008000007 */
[----:B------:R-:W-:Y:S01]  /*1ae0*/  SYNCS.ARRIVE.TRANS64.RED.A1T0 RZ, [UR7], RZ ;  /* 0x000000ffffff79a7 */ /* 0x000fe20008100407 */
[----:B------:R-:W-:Y:S05]  /*1af0*/  @P1 BRA `(.L_x_24) ;  /* 0x0000000000041947 */ /* 0x000fea0003800000 */
[----:B------:R-:W-:Y:S01]  /*1b00*/  BPT.TRAP 0x1 ;  /* 0x000000040000795c */ /* 0x000fe20000300000 */
.L_x_24:
[----:B------:R-:W-:Y:S01]  /*1b10*/  UIADD3 UR5, UR5, 0x1, URZ ;  /* 0x0000000105057890 */ /* 0x000fe2000fffe03f */
[C---:B------:R-:W-:Y:S01]  /*1b20*/  ISETP.GT.AND P1, PT, R0.reuse, 0x1, PT ;  /* 0x000000010000780c */ /* 0x040fe20003f24270 */
[----:B------:R-:W-:Y:S01]  /*1b30*/  UIADD3 UR6, UR6, 0x1, URZ ;  /* 0x0000000106067890 */ /* 0x000fe2000fffe03f */
[----:B------:R-:W-:Y:S01]  /*1b40*/  VIADD R0, R0, 0xffffffff ;  /* 0xffffffff00007836 */ /* 0x000fe20000000000 */
[----:B------:R-:W-:Y:S02]  /*1b50*/  UISETP.NE.AND UP0, UPT, UR5, 0x7, UPT ;  /* 0x000000070500788c */ /* 0x000fe4000bf05270 */
[----:B------:R-:W-:Y:S02]  /*1b60*/  UISETP.NE.AND UP1, UPT, UR6, 0x7, UPT ;  /* 0x000000070600788c */ /* 0x000fe4000bf25270 */
[----:B------:R-:W-:Y:S02]  /*1b70*/  USEL UR7, URZ, 0x1, UP0 ;  /* 0x000000013f077887 */ /* 0x000fe40008000000 */
[----:B------:R-:W-:-:S02]  /*1b80*/  USEL UR5, UR5, URZ, UP0 ;  /* 0x0000003f05057287 */ /* 0x000fc40008000000 */
[----:B------:R-:W-:Y:S02]  /*1b90*/  USEL UR6, UR6, URZ, UP1 ;  /* 0x0000003f06067287 */ /* 0x000fe40008800000 */
[----:B------:R-:W-:Y:S01]  /*1ba0*/  LOP3.LUT R5, R5, UR7, RZ, 0x3c, !PT ;  /* 0x0000000705057c12 */ /* 0x000fe2000f8e3cff */
[----:B------:R-:W-:Y:S09]  /*1bb0*/  @P1 BRA `(.L_x_25) ;  /* 0xfffffffc00041947 */ /* 0x000ff2000383ffff */
.L_x_18:
[----:B01----:R-:W0:Y:S02]  /*1bc0*/  LDC R0, c[0x0][0x28c] ;  /* 0x0000a300ff007b82 */ /* 0x003e240000000800 */
[----:B0-----:R-:W-:-:S13]  /*1bd0*/  ISETP.GE.AND P1, PT, R0, 0x1, PT ;  /* 0x000000010000780c */ /* 0x001fda0003f26270 */
[----:B------:R-:W-:Y:S05]  /*1be0*/  @!P1 BRA `(.L_x_26) ;  /* 0x0000000000489947 */ /* 0x000fea0003800000 */
[----:B------:R-:W-:Y:S05]  /*1bf0*/  @!P0 BRA `(.L_x_27) ;  /* 0x0000000000048947 */ /* 0x000fea0003800000 */
[----:B------:R-:W-:Y:S01]  /*1c00*/  BPT.TRAP 0x1 ;  /* 0x000000040000795c */ /* 0x000fe20000300000 */
.L_x_27:
[----:B------:R-:W0:Y:S01]  /*1c10*/  S2UR UR7, SR_CgaCtaId ;  /* 0x00000000000779c3 */ /* 0x000e220000008800 */
[----:B------:R-:W-:Y:S01]  /*1c20*/  UIADD3 UR6, UR44, UR41, URZ ;  /* 0x000000292c067290 */ /* 0x000fe2000fffe03f */
[----:B------:R-:W-:-:S03]  /*1c30*/  ISETP.GT.U32.AND P0, PT, R18, 0x1, PT ;  /* 0x000000011200780c */ /* 0x000fc60003f04070 */
[----:B------:R-:W-:-:S04]  /*1c40*/  UIMAD.WIDE.U32 UR4, UR6, 0x24924925, URZ ;  /* 0x24924925060478a5 */ /* 0x000fc8000f8e003f */
[----:B------:R-:W-:-:S04]  /*1c50*/  UIADD3 UR4, UR6, -UR5, URZ ;  /* 0x8000000506047290 */ /* 0x000fc8000fffe03f */
[----:B------:R-:W-:-:S03]  /*1c60*/  ULEA.HI UR4, UR4, UR5, URZ, 0x1f ;  /* 0x0000000504047291 */ /* 0x000fc6000f8ff83f */
[----:B------:R-:W-:Y:S01]  /*1c70*/  UMOV UR5, 0x400 ;  /* 0x0000040000057882 */ /* 0x000fe20000000000 */
[----:B------:R-:W-:-:S04]  /*1c80*/  USHF.R.U32.HI UR4, URZ, 0x2, UR4 ;  /* 0x000000023f047899 */ /* 0x000fc80008011604 */
[----:B------:R-:W-:Y:S02]  /*1c90*/  UIMAD UR4, UR4, -0x7, UR6 ;  /* 0xfffffff9040478a4 */ /* 0x000fe4000f8e0206 */
[----:B0-----:R-:W-:-:S04]  /*1ca0*/  ULEA UR5, UR7, UR5, 0x18 ;  /* 0x0000000507057291 */ /* 0x001fc8000f8ec03f */
[----:B------:R-:W-:-:S04]  /*1cb0*/  ULEA UR4, UR4, UR5, 0x3 ;  /* 0x0000000504047291 */ /* 0x000fc8000f8e183f */
[----:B------:R-:W-:-:S04]  /*1cc0*/  UIADD3 UR4, UR4, 0x38, URZ ;  /* 0x0000003804047890 */ /* 0x000fc8000fffe03f */
[----:B------:R-:W-:-:S09]  /*1cd0*/  UPRMT UR4, URZ, 0x654, UR4 ;  /* 0x000006543f047896 */ /* 0x000fd20008000004 */
[----:B------:R-:W-:Y:S01]  /*1ce0*/  SYNCS.ARRIVE.TRANS64.RED.A1T0 RZ, [UR4], RZ ;  /* 0x000000ffffff79a7 */ /* 0x000fe20008100404 */
[----:B------:R-:W-:Y:S05]  /*1cf0*/  @P0 BRA `(.L_x_26) ;  /* 0x0000000000040947 */ /* 0x000fea0003800000 */
[----:B------:R-:W-:Y:S01]  /*1d00*/  BPT.TRAP 0x1 ;  /* 0x000000040000795c */ /* 0x000fe20000300000 */
.L_x_26:
[----:B------:R-:W-:Y:S01]  /*1d10*/  UISETP.GE.U32.AND UP1, UPT, UR43, 0x7, UPT ;  /* 0x000000072b00788c */ /* 0x000fe2000bf26070 */
[----:B------:R-:W-:Y:S01]  /*1d20*/  IMAD.SHL.U32 R6, R100, 0x80, RZ ;  /* 0x0000008064067824 */ /* 0x000fe200078e00ff */
[----:B------:R-:W-:Y:S01]  /*1d30*/  UIADD3 UR41, UR43, UR41, URZ ;  /* 0x000000292b297290 */ /* 0x000fe2000fffe03f */
[----:B------:R-:W-:Y:S01]  /*1d40*/  SHF.R.S32.HI R11, RZ, 0x1f, R99 ;  /* 0x0000001fff0b7819 */ /* 0x000fe20000011463 */
[----:B------:R-:W-:Y:S01]  /*1d50*/  ULDC UR10, c[0x0][0x288] ;  /* 0x0000a200000a7ab9 */ /* 0x000fe20000000800 */
[----:B------:R-:W-:Y:S01]  /*1d60*/  IMAD.SHL.U32 R10, R101, 0x80, RZ ;  /* 0x00000080650a7824 */ /* 0x000fe200078e00ff */
[C---:B------:R-:W-:Y:S01]  /*1d70*/  LOP3.LUT R8, R6.reuse, 0x6, R93, 0xf8, !PT ;  /* 0x0000000606087812 */ /* 0x040fe200078ef85d */
[----:B------:R-:W-:Y:S01]  /*1d80*/  UISETP.GT.U32.AND UP0, UPT, UR41, 0x6, UPT ;  /* 0x000000062900788c */ /* 0x000fe2000bf04070 */
[----:B------:R-:W-:Y:S01]  /*1d90*/  ISETP.GE.AND P0, PT, R6, UR10, PT ;  /* 0x0000000a06007c0c */ /* 0x000fe2000bf06270 */
[----:B------:R-:W-:Y:S01]  /*1da0*/  ULDC.64 UR6, c[0x0][0x5d0] ;  /* 0x0001740000067ab9 */ /* 0x000fe20000000a00 */
[----:B------:R-:W-:Y:S01]  /*1db0*/  ULDC UR11, c[0x0][0x284] ;  /* 0x0000a100000b7ab9 */ /* 0x000fe20000000800 */
[----:B------:R-:W-:Y:S01]  /*1dc0*/  @UP1 UIMAD.WIDE.U32 UR4, UR41, 0x24924925, URZ ;  /* 0x24924925290418a5 */ /* 0x000fe2000f8e003f */
[----:B------:R-:W-:Y:S01]  /*1dd0*/  SHF.R.S32.HI R9, RZ, 0x1f, R8 ;  /* 0x0000001fff097819 */ /* 0x000fe20000011408 */
[----:B------:R-:W-:Y:S01]  /*1de0*/  IMAD R0, R11, UR6, RZ ;  /* 0x000000060b007c24 */ /* 0x000fe2000f8e02ff */
[----:B------:R-:W-:Y:S01]  /*1df0*/  UISETP.LT.U32.AND UP0, UPT, UR43, 0x7, UP0 ;  /* 0x000000072b00788c */ /* 0x000fe20008701070 */
[----:B------:R-:W-:Y:S01]  /*1e00*/  ISETP.GE.OR P0, PT, R10, UR11, P0 ;  /* 0x0000000b0a007c0c */ /* 0x000fe20008706670 */
[----:B------:R-:W-:Y:S01]  /*1e10*/  @UP1 UIADD3 UR4, UR41, -UR5, URZ ;  /* 0x8000000529041290 */ /* 0x000fe2000fffe03f */
[C---:B------:R-:W-:Y:S01]  /*1e20*/  IMAD R3, R99.reuse, UR7, R0 ;  /* 0x0000000763037c24 */ /* 0x040fe2000f8e0200 */
[----:B------:R-:W-:Y:S01]  /*1e30*/  ULDC.64 UR8, c[0x0][0x5c8] ;  /* 0x0001720000087ab9 */ /* 0x000fe20000000a00 */
[----:B------:R-:W-:Y:S01]  /*1e40*/  IMAD.WIDE.U32 R4, R99, UR6, R8 ;  /* 0x0000000663047c25 */ /* 0x000fe2000f8e0008 */
[----:B------:R-:W-:-:S02]  /*1e50*/  USEL UR6, URZ, 0x1, !UP0 ;  /* 0x000000013f067887 */ /* 0x000fc4000c000000 */
[----:B------:R-:W-:Y:S01]  /*1e60*/  @UP1 ULEA.HI UR4, UR4, UR5, URZ, 0x1f ;  /* 0x0000000504041291 */ /* 0x000fe2000f8ff83f */
[----:B------:R-:W-:Y:S01]  /*1e70*/  IMAD.WIDE R100, R101, 0x80, R22 ;  /* 0x0000008065647825 */ /* 0x000fe200078e0216 */
[----:B------:R-:W-:Y:S02]  /*1e80*/  ULOP3.LUT UR40, UR40, UR6, URZ, 0x3c, !UPT ;  /* 0x0000000628287292 */ /* 0x000fe4000f8e3c3f */
[----:B------:R-:W-:Y:S01]  /*1e90*/  @UP1 USHF.R.U32.HI UR4, URZ, 0x2, UR4 ;  /* 0x000000023f041899 */ /* 0x000fe20008011604 */
[----:B------:R-:W-:Y:S02]  /*1ea0*/  IMAD.IADD R5, R5, 0x1, R3 ;  /* 0x0000000105057824 */ /* 0x000fe400078e0203 */
[----:B------:R-:W-:Y:S01]  /*1eb0*/  IMAD R3, R101, UR8, RZ ;  /* 0x0000000865037c24 */ /* 0x000fe2000f8e02ff */
[----:B------:R-:W-:Y:S01]  /*1ec0*/  @UP1 ULOP3.LUT UR40, UR40, 0x1, UR4, 0x78, !UPT ;  /* 0x0000000128281892 */ /* 0x000fe2000f8e7804 */
[----:B------:R-:W-:-:S04]  /*1ed0*/  IMAD.WIDE.U32 R102, R100, UR8, R4 ;  /* 0x0000000864667c25 */ /* 0x000fc8000f8e0004 */
[----:B------:R-:W-:Y:S02]  /*1ee0*/  IMAD R7, R100, UR9, R3 ;  /* 0x0000000964077c24 */ /* 0x000fe4000f8e0203 */
[----:B------:R-:W-:Y:S01]  /*1ef0*/  IMAD.MOV.U32 R0, RZ, RZ, -0x1 ;  /* 0xffffffffff007424 */ /* 0x000fe200078e00ff */
[----:B------:R-:W-:Y:S06]  /*1f00*/  @P0 BRA `(.L_x_28) ;  /* 0x00000040001c0947 */ /* 0x000fec0003800000 */
[----:B-----5:R-:W-:Y:S01]  /*1f10*/  FSETP.NEU.AND P0, PT, R88, RZ, PT ;  /* 0x000000ff5800720b */ /* 0x020fe20003f0d000 */
[----:B------:R-:W-:Y:S01]  /*1f20*/  IMAD.IADD R4, R89, 0x1, -R6 ;  /* 0x0000000159047824 */ /* 0x000fe200078e0a06 */
[----:B------:R-:W-:Y:S01]  /*1f30*/  BSSY B0, `(.L_x_28) ;  /* 0x0000404000007945 */ /* 0x000fe20003800000 */
[----:B------:R-:W-:Y:S02]  /*1f40*/  IMAD.IADD R3, R97, 0x1, -R10 ;  /* 0x0000000161037824 */ /* 0x000fe400078e0a0a */
[----:B------:R-:W-:Y:S01]  /*1f50*/  IMAD.IADD R113, R103, 0x1, R7 ;  /* 0x0000000167717824 */ /* 0x000fe200078e0207 */
[----:B------:R-:W-:-:S04]  /*1f60*/  ISETP.GT.AND P2, PT, R4, RZ, PT ;  /* 0x000000ff0400720c */ /* 0x000fc80003f44270 */
[----:B------:R-:W-:-:S03]  /*1f70*/  ISETP.GT.AND P1, PT, R3, RZ, P2 ;  /* 0x000000ff0300720c */ /* 0x000fc60001724270 */
[----:B------:R-:W-:Y:S10]  /*1f80*/  @!P0 BRA `(.L_x_29) ;  /* 0x0000002c00288947 */ /* 0x000ff40003800000 */
[----:B------:R-:W0:Y:S01]  /*1f90*/  LDC.64 R106, c[0x0][0x5b8] ;  /* 0x00016e00ff6a7b82 */ /* 0x000e220000000a00 */
[----:B------:R-:W-:-:S07]  /*1fa0*/  ULDC.64 UR4, c[0x0][0x5c0] ;  /* 0x0001700000047ab9 */ /* 0x000fce0000000a00 */
[----:B------:R-:W1:Y:S08]  /*1fb0*/  LDC.64 R108, c[0x0][0x5b0] ;  /* 0x00016c00ff6c7b82 */ /* 0x000e700000000a00 */
[----:B------:R-:W2:Y:S01]  /*1fc0*/  LDC.64 R110, c[0x0][0x5a8] ;  /* 0x00016a00ff6e7b82 */ /* 0x000ea20000000a00 */
[-C--:B0-----:R-:W-:Y:S02]  /*1fd0*/  IMAD R6, R11, R106.reuse, RZ ;  /* 0x0000006a0b067224 */ /* 0x081fe400078e02ff */
[----:B------:R-:W-:-:S04]  /*1fe0*/  IMAD.WIDE.U32 R104, R99, R106, R8 ;  /* 0x0000006a63687225 */ /* 0x000fc800078e0008 */
[----:B------:R-:W-:Y:S02]  /*1ff0*/  IMAD R103, R99, R107, R6 ;  /* 0x0000006b63677224 */ /* 0x000fe400078e0206 */
[-C--:B-1----:R-:W-:Y:S02]  /*2000*/  IMAD R5, R101, R108.reuse, RZ ;  /* 0x0000006c65057224 */ /* 0x082fe400078e02ff */
[----:B------:R-:W-:Y:S02]  /*2010*/  IMAD.IADD R13, R105, 0x1, R103 ;  /* 0x00000001690d7824 */ /* 0x000fe400078e0267 */
[----:B------:R-:W-:Y:S02]  /*2020*/  IMAD.MOV.U32 R12, RZ, RZ, R104 ;  /* 0x000000ffff0c7224 */ /* 0x000fe400078e0068 */
[C---:B------:R-:W-:Y:S02]  /*2030*/  IMAD R107, R100.reuse, R109, R5 ;  /* 0x0000006d646b7224 */ /* 0x040fe400078e0205 */
[----:B------:R-:W-:-:S04]  /*2040*/  IMAD.WIDE.U32 R6, R100, R108, R12 ;  /* 0x0000006c64067225 */ /* 0x000fc800078e000c */
[----:B------:R-:W-:Y:S01]  /*2050*/  IMAD.IADD R5, R7, 0x1, R107 ;  /* 0x0000000107057824 */ /* 0x000fe200078e026b */
[----:B--2---:R-:W-:-:S04]  /*2060*/  LEA R14, P0, R6, R110, 0x1 ;  /* 0x0000006e060e7211 */ /* 0x004fc800078008ff */
[----:B------:R-:W-:-:S05]  /*2070*/  LEA.HI.X R15, R6, R111, R5, 0x1, P0 ;  /* 0x0000006f060f7211 */ /* 0x000fca00000f0c05 */
[----:B------:R0:W2:Y:S01]  /*2080*/  @P1 LDG.E.LTC128B.U16 R5, desc[UR38][R14.64] ;  /* 0x000000260e051981 */ /* 0x0000a2000c1e1520 */
[----:B------:R-:W-:Y:S01]  /*2090*/  LEA R10, P0, R102, UR4, 0x1 ;  /* 0x00000004660a7c11 */ /* 0x000fe2000f8008ff */
[----:B------:R-:W-:Y:S01]  /*20a0*/  IMAD.WIDE.U32 R6, R100, R108, R8 ;  /* 0x0000006c64067225 */ /* 0x000fe200078e0008 */
[----:B------:R-:W-:Y:S03]  /*20b0*/  BSSY B1, `(.L_x_30) ;  /* 0x0000012000017945 */ /* 0x000fe60003800000 */
[----:B------:R-:W-:Y:S02]  /*20c0*/  IMAD.IADD R7, R107, 0x1, R7 ;  /* 0x000000016b077824 */ /* 0x000fe400078e0207 */
[----:B------:R-:W-:Y:S01]  /*20d0*/  IMAD.WIDE.U32 R20, R99, R106, R6 ;  /* 0x0000006a63147225 */ /* 0x000fe200078e0006 */
[----:B0-----:R-:W-:-:S03]  /*20e0*/  SHF.L.U64.HI R15, R108, 0x3, R109 ;  /* 0x000000036c0f7819 */ /* 0x001fc6000001026d */
[----:B------:R-:W-:Y:S01]  /*20f0*/  IMAD.IADD R7, R103, 0x1, R21 ;  /* 0x0000000167077824 */ /* 0x000fe200078e0215 */
[----:B------:R-:W-:Y:S01]  /*2100*/  LEA R6, P4, R20, R110, 0x1 ;  /* 0x0000006e14067211 */ /* 0x000fe200078808ff */
[----:B------:R-:W-:-:S03]  /*2110*/  IMAD.SHL.U32 R14, R108, 0x8, RZ ;  /* 0x000000086c0e7824 */ /* 0x000fc600078e00ff */
[----:B------:R-:W-:Y:S01]  /*2120*/  LEA.HI.X R7, R20, R111, R7, 0x1, P4 ;  /* 0x0000006f14077211 */ /* 0x000fe200020f0c07 */
[----:B--2---:R-:W-:-:S05]  /*2130*/  HADD2.F32 R11, -RZ, R5.H0_H0 ;  /* 0x20000005ff0b7230 */ /* 0x004fca0000004100 */
[----:B------:R-:W-:-:S04]  /*2140*/  FMUL R11, R11, R88 ;  /* 0x000000580b0b7220 */ /* 0x000fc80000400000 */
[----:B------:R-:W-:Y:S01]  /*2150*/  FFMA R24, R24, R19, R11 ;  /* 0x0000001318187223 */ /* 0x000fe2000000000b */
[----:B------:R-:W-:Y:S02]  /*2160*/  LEA.HI.X R11, R102, UR5, R113, 0x1, P0 ;  /* 0x00000005660b7c11 */ /* 0x000fe400080f0c71 */
[----:B------:R-:W-:Y:S02]  /*2170*/  ISETP.GT.AND P0, PT, R4, 0x1, PT ;  /* 0x000000010400780c */ /* 0x000fe40003f04270 */
[----:B------:R-:W-:Y:S02]  /*2180*/  F2FP.F16.F32.PACK_AB R24, RZ, R24 ;  /* 0x00000018ff18723e */ /* 0x000fe400000000ff */
[----:B------:R-:W-:-:S03]  /*2190*/  ISETP.GT.AND P3, PT, R3, RZ, P0 ;  /* 0x000000ff0300720c */ /* 0x000fc60000764270 */
[----:B------:R0:W-:Y:S10]  /*21a0*/  @P1 STG.E.U16 desc[UR38][R10.64], R24 ;  /* 0x000000180a001986 */ /* 0x0001f4000c101526 */
[----:B------:R-:W-:Y:S05]  /*21b0*/  @!P3 BRA `(.L_x_31) ;  /* 0x000000000004b947 */ /* 0x000fea0003800000 */
[----:B------:R1:W5:Y:S02]  /*21c0*/  LDG.E.LTC128B.U16 R5, desc[UR38][R6.64+0x2] ;  /* 0x0000022606057981 */ /* 0x000364000c1e1520 */
.L_x_31:
[----:B------:R-:W-:Y:S05]  /*21d0*/  BSYNC B1 ;  /* 0x0000000000017941 */ /* 0x000fea0003800000 */
.L_x_30:
[----:B-----5:R-:W-:Y:S01]  /*21e0*/  HADD2.F32 R101, -RZ, R5.H0_H0 ;  /* 0x20000005ff657230 */ /* 0x020fe20000004100 */
[----:B------:R-:W-:Y:S01]  /*21f0*/  ISETP.GT.AND P2, PT, R3, 0x8, P2 ;  /* 0x000000080300780c */ /* 0x000fe20001744270 */
[----:B------:R-:W-:Y:S01]  /*2200*/  IMAD.WIDE.U32 R20, R100, R108, R14 ;  /* 0x0000006c64147225 */ /* 0x000fe200078e000e */
[----:B0-----:R-:W-:-:S03]  /*2210*/  PRMT R24, R5, 0x7610, R24 ;  /* 0x0000761005187816 */ /* 0x001fc60000000018 */
[----:B------:R-:W-:Y:S01]  /*2220*/  FMUL R12, R101, R88 ;  /* 0x00000058650c7220 */ /* 0x000fe20000400000 */
[----:B------:R-:W-:Y:S01]  /*2230*/  IMAD.IADD R107, R107, 0x1, R21 ;  /* 0x000000016b6b7824 */ /* 0x000fe200078e0215 */
[----:B------:R-:W-:Y:S02]  /*2240*/  IADD3 R104, P1, R104, R20, RZ ;  /* 0x0000001468687210 */ /* 0x000fe40007f3e0ff */
[----:B------:R-:W-:-:S03]  /*2250*/  FFMA R12, R25, R19, R12 ;  /* 0x00000013190c7223 */ /* 0x000fc6000000000c */
[----:B------:R-:W-:Y:S01]  /*2260*/  IMAD.X R13, R107, 0x1, R13, P1 ;  /* 0x000000016b0d7824 */ /* 0x000fe200008e060d */
[C---:B------:R-:W-:Y:S02]  /*2270*/  LEA R14, P1, R104.reuse, R110, 0x1 ;  /* 0x0000006e680e7211 */ /* 0x040fe400078208ff */
[----:B------:R-:W-:Y:S02]  /*2280*/  F2FP.F16.F32.PACK_AB R12, RZ, R12 ;  /* 0x0000000cff0c723e */ /* 0x000fe400000000ff */
[----:B------:R-:W-:Y:S02]  /*2290*/  LEA.HI.X R15, R104, R111, R13, 0x1, P1 ;  /* 0x0000006f680f7211 */ /* 0x000fe400008f0c0d */
[----:B------:R-:W-:-:S05]  /*22a0*/  PRMT R21, R12, 0x7610, R21 ;  /* 0x000076100c157816 */ /* 0x000fca0000000015 */
[----:B------:R0:W-:Y:S04]  /*22b0*/  @P3 STG.E.U16 desc[UR38][R10.64+0x2], R21 ;  /* 0x000002150a003986 */ /* 0x0001e8000c101526 */
[----:B------:R-:W2:Y:S01]  /*22c0*/  @P2 LDG.E.LTC128B.U16 R24, desc[UR38][R14.64] ;  /* 0x000000260e182981 */ /* 0x000ea2000c1e1520 */
[----:B------:R-:W-:Y:S01]  /*22d0*/  IADD3 R20, P1, R8, R20, RZ ;  /* 0x0000001408147210 */ /* 0x000fe20007f3e0ff */
[----:B------:R-:W-:Y:S01]  /*22e0*/  BSSY B1, `(.L_x_32) ;  /* 0x0000011000017945 */ /* 0x000fe20003800000 */
[C---:B------:R-:W-:Y:S02]  /*22f0*/  SHF.L.U64.HI R13, R92.reuse, 0x1, R91 ;  /* 0x000000015c0d7819 */ /* 0x040fe4000001025b */
[----:B------:R-:W-:Y:S01]  /*2300*/  ISETP.GT.AND P0, PT, R3, 0x8, P0 ;  /* 0x000000080300780c */ /* 0x000fe20000704270 */
[----:B0-----:R-:W-:Y:S01]  /*2310*/  IMAD.X R21, R9, 0x1, R107, P1 ;  /* 0x0000000109157824 */ /* 0x001fe200008e066b */
[----:B------:R-:W-:Y:S01]  /*2320*/  LEA R12, P1, R92, R10, 0x1 ;  /* 0x0000000a5c0c7211 */ /* 0x000fe200078208ff */
[----:B------:R-:W-:-:S04]  /*2330*/  IMAD.WIDE.U32 R20, R99, R106, R20 ;  /* 0x0000006a63147225 */ /* 0x000fc800078e0014 */
[----:B------:R-:W-:Y:S01]  /*2340*/  IMAD.X R13, R13, 0x1, R11, P1 ;  /* 0x000000010d0d7824 */ /* 0x000fe200008e060b */
[----:B------:R-:W-:Y:S01]  /*2350*/  LEA R8, P3, R20, R110, 0x1 ;  /* 0x0000006e14087211 */ /* 0x000fe200078608ff */
[----:B------:R-:W-:-:S05]  /*2360*/  IMAD.IADD R9, R103, 0x1, R21 ;  /* 0x0000000167097824 */ /* 0x000fca00078e0215 */
[----:B------:R-:W-:Y:S01]  /*2370*/  LEA.HI.X R9, R20, R111, R9, 0x1, P3 ;  /* 0x0000006f14097211 */ /* 0x000fe200018f0c09 */
[----:B--2---:R-:W-:-:S05]  /*2380*/  HADD2.F32 R5, -RZ, R24.H0_H0 ;  /* 0x20000018ff057230 */ /* 0x004fca0000004100 */
[----:B------:R-:W-:-:S04]  /*2390*/  FMUL R5, R5, R88 ;  /* 0x0000005805057220 */ /* 0x000fc80000400000 */
[----:B------:R-:W-:-:S05]  /*23a0*/  FFMA R5, R26, R19, R5 ;  /* 0x000000131a057223 */ /* 0x000fca0000000005 */
[----:B------:R-:W-:-:S05]  /*23b0*/  F2FP.F16.F32.PACK_AB R5, RZ, R5 ;  /* 0x00000005ff05723e */ /* 0x000fca00000000ff */
[----:B------:R0:W-:Y:S01]  /*23c0*/  @P2 STG.E.U16 desc[UR38][R12.64], R5 ;  /* 0x000000050c002986 */ /* 0x0001e2000c101526 */
[----:B------:R-:W-:Y:S05]  /*23d0*/  @!P0 BRA `(.L_x_33) ;  /* 0x0000000000048947 */ /* 0x000fea0003800000 */
[----:B------:R2:W5:Y:S02]  /*23e0*/  LDG.E.LTC128B.U16 R24, desc[UR38][R8.64+0x2] ;  /* 0x0000022608187981 */ /* 0x000564000c1e1520 */
.L_x_33:
[----:B------:R-:W-:Y:S05]  /*23f0*/  BSYNC B1 ;  /* 0x0000000000017941 */ /* 0x000fea0003800000 */
.L_x_32:
[----:B0----5:R-:W-:Y:S01]  /*2400*/  HADD2.F32 R5, -RZ, R24.H0_H0 ;  /* 0x20000018ff057230 */ /* 0x021fe20000004100 */
[----:B------:R-:W-:Y:S01]  /*2410*/  ISETP.GT.AND P1, PT, R4, 0x8, PT ;  /* 0x000000080400780c */ /* 0x000fe20003f24270 */
[----:B------:R-:W-:Y:S03]  /*2420*/  BSSY B1, `(.L_x_34) ;  /* 0x0000008000017945 */ /* 0x000fe60003800000 */
[----:B------:R-:W-:Y:S01]  /*2430*/  FMUL R14, R5, R88 ;  /* 0x00000058050e7220 */ /* 0x000fe20000400000 */
[----:B------:R-:W-:-:S03]  /*2440*/  ISETP.GT.AND P2, PT, R3, RZ, P1 ;  /* 0x000000ff0300720c */ /* 0x000fc60000f44270 */
[----:B------:R-:W-:-:S05]  /*2450*/  FFMA R14, R27, R19, R14 ;  /* 0x000000131b0e7223 */ /* 0x000fca000000000e */
[----:B------:R-:W-:-:S05]  /*2460*/  F2FP.F16.F32.PACK_AB R14, RZ, R14 ;  /* 0x0000000eff0e723e */ /* 0x000fca00000000ff */
[----:B------:R0:W-:Y:S01]  /*2470*/  @P0 STG.E.U16 desc[UR38][R12.64+0x2], R14 ;  /* 0x0000020e0c000986 */ /* 0x0001e2000c101526 */
[----:B------:R-:W-:Y:S05]  /*2480*/  @!P2 BRA `(.L_x_35) ;  /* 0x000000000004a947 */ /* 0x000fea0003800000 */
[----:B------:R3:W5:Y:S02]  /*2490*/  LDG.E.LTC128B.U16 R24, desc[UR38][R6.64+0x10] ;  /* 0x0000102606187981 */ /* 0x000764000c1e1520 */
.L_x_35:
[----:B------:R-:W-:Y:S05]  /*24a0*/  BSYNC B1 ;  /* 0x0000000000017941 */ /* 0x000fea0003800000 */
.L_x_34:
[----:B-----5:R-:W-:Y:S01]  /*24b0*/  HADD2.F32 R5, -RZ, R24.H0_H0 ;  /* 0x20000018ff057230 */ /* 0x020fe20000004100 */
        /* <DEDUP_REMOVED lines=9> */
.L_x_37:
[----:B------:R-:W-:Y:S05]  /*2550*/  BSYNC B1 ;  /* 0x0000000000017941 */ /* 0x000fea0003800000 */
.L_x_36:
[----:B----45:R-:W-:Y:S01]  /*2560*/  HADD2.F32 R5, -RZ, R24.H0_H0 ;  /* 0x20000018ff057230 */ /* 0x030fe20000004100 */
[----:B------:R-:W-:Y:S01]  /*2570*/  ISETP.GT.AND P1, PT, R3, 0x8, P1 ;  /* 0x000000080300780c */ /* 0x000fe20000f24270 */
[----:B------:R-:W-:Y:S03]  /*2580*/  BSSY B1, `(.L_x_38) ;  /* 0x0000007000017945 */ /* 0x000fe60003800000 */
[----:B0-----:R-:W-:-:S04]  /*2590*/  FMUL R14, R5, R88 ;  /* 0x00000058050e7220 */ /* 0x001fc80000400000 */
[----:B------:R-:W-:-:S05]  /*25a0*/  FFMA R14, R29, R19, R14 ;  /* 0x000000131d0e7223 */ /* 0x000fca000000000e */
[----:B------:R-:W-:-:S05]  /*25b0*/  F2FP.F16.F32.PACK_AB R14, RZ, R14 ;  /* 0x0000000eff0e723e */ /* 0x000fca00000000ff */
[----:B------:R0:W-:Y:S01]  /*25c0*/  @P3 STG.E.U16 desc[UR38][R10.64+0x12], R14 ;  /* 0x0000120e0a003986 */ /* 0x0001e2000c101526 */
[----:B------:R-:W-:Y:S05]  /*25d0*/  @!P1 BRA `(.L_x_39) ;  /* 0x0000000000049947 */ /* 0x000fea0003800000 */
[----:B------:R4:W5:Y:S02]  /*25e0*/  LDG.E.LTC128B.U16 R24, desc[UR38][R8.64+0x10] ;  /* 0x0000102608187981 */ /* 0x000964000c1e1520 */
.L_x_39:
[----:B------:R-:W-:Y:S05]  /*25f0*/  BSYNC B1 ;  /* 0x0000000000017941 */ /* 0x000fea0003800000 */
.L_x_38:
[----:B-----5:R-:W-:Y:S01]  /*2600*/  HADD2.F32 R5, -RZ, R24.H0_H0 ;  /* 0x20000018ff057230 */ /* 0x020fe20000004100 */
[----:B------:R-:W-:Y:S01]  /*2610*/  ISETP.GT.AND P0, PT, R3, 0x8, P0 ;  /* 0x000000080300780c */ /* 0x000fe20000704270 */
[----:B------:R-:W-:Y:S03]  /*2620*/  BSSY B1, `(.L_x_40) ;  /* 0x0000007000017945 */ /* 0x000fe60003800000 */
[----:B------:R-:W-:-:S04]  /*2630*/  FMUL R5, R5, R88 ;  /* 0x0000005805057220 */ /* 0x000fc80000400000 */
[----:B------:R-:W-:-:S05]  /*2640*/  FFMA R5, R30, R19, R5 ;  /* 0x000000131e057223 */ /* 0x000fca0000000005 */
[----:B------:R-:W-:-:S05]  /*2650*/  F2FP.F16.F32.PACK_AB R5, RZ, R5 ;  /* 0x00000005ff05723e */ /* 0x000fca00000000ff */
[----:B------:R0:W-:Y:S01]  /*2660*/  @P1 STG.E.U16 desc[UR38][R12.64+0x10], R5 ;  /* 0x000010050c001986 */ /* 0x0001e2000c101526 */
[----:B------:R-:W-:Y:S05]  /*2670*/  @!P0 BRA `(.L_x_41) ;  /* 0x0000000000048947 */ /* 0x000fea0003800000 */
[----:B------:R0:W5:Y:S02]  /*2680*/  LDG.E.LTC128B.U16 R24, desc[UR38][R8.64+0x12] ;  /* 0x0000122608187981 */ /* 0x000164000c1e1520 */
.L_x_41:
[----:B------:R-:W-:Y:S05]  /*2690*/  BSYNC B1 ;  /* 0x0000000000017941 */ /* 0x000fea0003800000 */
.L_x_40:
        /* <DEDUP_REMOVED lines=10> */
.L_x_43:
[----:B------:R-:W-:Y:S05]  /*2740*/  BSYNC B1 ;  /* 0x0000000000017941 */ /* 0x000fea0003800000 */
.L_x_42:
        /* <DEDUP_REMOVED lines=10> */
.L_x_45:
[----:B------:R-:W-:Y:S05]  /*27f0*/  BSYNC B1 ;  /* 0x0000000000017941 */ /* 0x000fea0003800000 */
.L_x_44:
[----:B0----5:R-:W-:Y:S01]  /*2800*/  HADD2.F32 R5, -RZ, R24.H0_H0 ;  /* 0x20000018ff057230 */ /* 0x021fe20000004100 */
        /* <DEDUP_REMOVED lines=8> */
.L_x_47:
[----:B------:R-:W-:Y:S05]  /*2890*/  BSYNC B1 ;  /* 0x0000000000017941 */ /* 0x000fea0003800000 */
.L_x_46:
        /* <DEDUP_REMOVED lines=9> */
.L_x_49:
[----:B------:R-:W-:Y:S05]  /*2930*/  BSYNC B1 ;  /* 0x0000000000017941 */ /* 0x000fea0003800000 */
.L_x_48:
        /* <DEDUP_REMOVED lines=10> */
.L_x_51:
[----:B------:R-:W-:Y:S05]  /*29e0*/  BSYNC B1 ;  /* 0x0000000000017941 */ /* 0x000fea0003800000 */
.L_x_50:
        /* <DEDUP_REMOVED lines=10> */
.L_x_53:
[----:B------:R-:W-:Y:S05]  /*2a90*/  BSYNC B1 ;  /* 0x0000000000017941 */ /* 0x000fea0003800000 */
.L_x_52:
        /* <DEDUP_REMOVED lines=9> */
.L_x_55:
[----:B------:R-:W-:Y:S05]  /*2b30*/  BSYNC B1 ;  /* 0x0000000000017941 */ /* 0x000fea0003800000 */
.L_x_54:
        /* <DEDUP_REMOVED lines=9> */
.L_x_57:
[----:B------:R-:W-:Y:S05]  /*2bd0*/  BSYNC B1 ;  /* 0x0000000000017941 */ /* 0x000fea0003800000 */
.L_x_56:
        /* <DEDUP_REMOVED lines=10> */
.L_x_59:
[----:B------:R-:W-:Y:S05]  /*2c80*/  BSYNC B1 ;  /* 0x0000000000017941 */ /* 0x000fea0003800000 */
.L_x_58:
        /* <DEDUP_REMOVED lines=10> */
.L_x_61:
[----:B------:R-:W-:Y:S05]  /*2d30*/  BSYNC B1 ;  /* 0x0000000000017941 */ /* 0x000fea0003800000 */
.L_x_60:
        /* <DEDUP_REMOVED lines=9> */
.L_x_63:
[----:B------:R-:W-:Y:S05]  /*2dd0*/  BSYNC B1 ;  /* 0x0000000000017941 */ /* 0x000fea0003800000 */
.L_x_62:
        /* <DEDUP_REMOVED lines=9> */
.L_x_65:
[----:B------:R-:W-:Y:S05]  /*2e70*/  BSYNC B1 ;  /* 0x0000000000017941 */ /* 0x000fea0003800000 */
.L_x_64:
        /* <DEDUP_REMOVED lines=10> */
.L_x_67:
[----:B------:R-:W-:Y:S05]  /*2f20*/  BSYNC B1 ;  /* 0x0000000000017941 */ /* 0x000fea0003800000 */
.L_x_66:
        /* <DEDUP_REMOVED lines=10> */
.L_x_69:
[----:B------:R-:W-:Y:S05]  /*2fd0*/  BSYNC B1 ;  /* 0x0000000000017941 */ /* 0x000fea0003800000 */
.L_x_68:
        /* <DEDUP_REMOVED lines=9> */
.L_x_71:
[----:B------:R-:W-:Y:S05]  /*3070*/  BSYNC B1 ;  /* 0x0000000000017941 */ /* 0x000fea0003800000 */
.L_x_70:
        /* <DEDUP_REMOVED lines=9> */
.L_x_73:
[----:B------:R-:W-:Y:S05]  /*3110*/  BSYNC B1 ;  /* 0x0000000000017941 */ /* 0x000fea0003800000 */
.L_x_72:
        /* <DEDUP_REMOVED lines=10> */
.L_x_75:
[----:B------:R-:W-:Y:S05]  /*31c0*/  BSYNC B1 ;  /* 0x0000000000017941 */ /* 0x000fea0003800000 */
.L_x_74:
        /* <DEDUP_REMOVED lines=10> */
.L_x_77:
[----:B------:R-:W-:Y:S05]  /*3270*/  BSYNC B1 ;  /* 0x0000000000017941 */ /* 0x000fea0003800000 */
.L_x_76:
        /* <DEDUP_REMOVED lines=9> */
.L_x_79:
[----:B------:R-:W-:Y:S05]  /*3310*/  BSYNC B1 ;  /* 0x0000000000017941 */ /* 0x000fea0003800000 */
.L_x_78:
        /* <DEDUP_REMOVED lines=9> */
.L_x_81:
[----:B------:R-:W-:Y:S05]  /*33b0*/  BSYNC B1 ;  /* 0x0000000000017941 */ /* 0x000fea0003800000 */
.L_x_80:
        /* <DEDUP_REMOVED lines=10> */
.L_x_83:
[----:B------:R-:W-:Y:S05]  /*3460*/  BSYNC B1 ;  /* 0x0000000000017941 */ /* 0x000fea0003800000 */
.L_x_82:
        /* <DEDUP_REMOVED lines=10> */
.L_x_85:
[----:B------:R-:W-:Y:S05]  /*3510*/  BSYNC B1 ;  /* 0x0000000000017941 */ /* 0x000fea0003800000 */
.L_x_84:
        /* <DEDUP_REMOVED lines=9> */
.L_x_87:
[----:B------:R-:W-:Y:S05]  /*35b0*/  BSYNC B1 ;  /* 0x0000000000017941 */ /* 0x000fea0003800000 */
.L_x_86:
        /* <DEDUP_REMOVED lines=9> */
.L_x_89:
[----:B------:R-:W-:Y:S05]  /*3650*/  BSYNC B1 ;  /* 0x0000000000017941 */ /* 0x000fea0003800000 */
.L_x_88:
        /* <DEDUP_REMOVED lines=10> */
.L_x_91:
[----:B------:R-:W-:Y:S05]  /*3700*/  BSYNC B1 ;  /* 0x0000000000017941 */ /* 0x000fea0003800000 */
.L_x_90:
        /* <DEDUP_REMOVED lines=10> */
.L_x_93:
[----:B------:R-:W-:Y:S05]  /*37b0*/  BSYNC B1 ;  /* 0x0000000000017941 */ /* 0x000fea0003800000 */
.L_x_92:
        /* <DEDUP_REMOVED lines=9> */
.L_x_95:
[----:B------:R-:W-:Y:S05]  /*3850*/  BSYNC B1 ;  /* 0x0000000000017941 */ /* 0x000fea0003800000 */
.L_x_94:
        /* <DEDUP_REMOVED lines=9> */
.L_x_97:
[----:B------:R-:W-:Y:S05]  /*38f0*/  BSYNC B1 ;  /* 0x0000000000017941 */ /* 0x000fea0003800000 */
.L_x_96:
        /* <DEDUP_REMOVED lines=10> */
.L_x_99:
[----:B------:R-:W-:Y:S05]  /*39a0*/  BSYNC B1 ;  /* 0x0000000000017941 */ /* 0x000fea0003800000 */
.L_x_98:
        /* <DEDUP_REMOVED lines=10> */
.L_x_101:
[----:B------:R-:W-:Y:S05]  /*3a50*/  BSYNC B1 ;  /* 0x0000000000017941 */ /* 0x000fea0003800000 */
.L_x_100:
        /* <DEDUP_REMOVED lines=9> */
.L_x_103:
[----:B------:R-:W-:Y:S05]  /*3af0*/  BSYNC B1 ;  /* 0x0000000000017941 */ /* 0x000fea0003800000 */
.L_x_102:
        /* <DEDUP_REMOVED lines=9> */
.L_x_105:
[----:B------:R-:W-:Y:S05]  /*3b90*/  BSYNC B1 ;  /* 0x0000000000017941 */ /* 0x000fea0003800000 */
.L_x_104:
        /* <DEDUP_REMOVED lines=10> */
.L_x_107:
[----:B------:R-:W-:Y:S05]  /*3c40*/  BSYNC B1 ;  /* 0x0000000000017941 */ /* 0x000fea0003800000 */
.L_x_106:
        /* <DEDUP_REMOVED lines=10> */
.L_x_109:
[----:B------:R-:W-:Y:S05]  /*3cf0*/  BSYNC B1 ;  /* 0x0000000000017941 */ /* 0x000fea0003800000 */
.L_x_108:
        /* <DEDUP_REMOVED lines=9> */
.L_x_111:
[----:B------:R-:W-:Y:S05]  /*3d90*/  BSYNC B1 ;  /* 0x0000000000017941 */ /* 0x000fea0003800000 */
.L_x_110:
        /* <DEDUP_REMOVED lines=9> */
.L_x_113:
[----:B------:R-:W-:Y:S05]  /*3e30*/  BSYNC B1 ;  /* 0x0000000000017941 */ /* 0x000fea0003800000 */
.L_x_112:
        /* <DEDUP_REMOVED lines=10> */
.L_x_115:
[----:B------:R-:W-:Y:S05]  /*3ee0*/  BSYNC B1 ;  /* 0x0000000000017941 */ /* 0x000fea0003800000 */
.L_x_114:
        /* <DEDUP_REMOVED lines=10> */
.L_x_117:
[----:B------:R-:W-:Y:S05]  /*3f90*/  BSYNC B1 ;  /* 0x0000000000017941 */ /* 0x000fea0003800000 */
.L_x_116:
        /* <DEDUP_REMOVED lines=9> */
.L_x_119:
[----:B------:R-:W-:Y:S05]  /*4030*/  BSYNC B1 ;  /* 0x0000000000017941 */ /* 0x000fea0003800000 */
.L_x_118:
        /* <DEDUP_REMOVED lines=9> */
.L_x_121:
[----:B------:R-:W-:Y:S05]  /*40d0*/  BSYNC B1 ;  /* 0x0000000000017941 */ /* 0x000fea0003800000 */
.L_x_120:
        /* <DEDUP_REMOVED lines=10> */
.L_x_123:
[----:B------:R-:W-:Y:S05]  /*4180*/  BSYNC B1 ;  /* 0x0000000000017941 */ /* 0x000fea0003800000 */
.L_x_122:
        /* <DEDUP_REMOVED lines=10> */
.L_x_125:
[----:B------:R-:W-:Y:S05]  /*4230*/  BSYNC B1 ;  /* 0x0000000000017941 */ /* 0x000fea0003800000 */
.L_x_124:
        /* <DEDUP_REMOVED lines=9> */
.L_x_127:
[----:B------:R-:W-:Y:S05]  /*42d0*/  BSYNC B1 ;  /* 0x0000000000017941 */ /* 0x000fea0003800000 */
.L_x_126:
        /* <DEDUP_REMOVED lines=9> */
.L_x_129:
[----:B------:R-:W-:Y:S05]  /*4370*/  BSYNC B1 ;  /* 0x0000000000017941 */ /* 0x000fea0003800000 */
.L_x_128:
        /* <DEDUP_REMOVED lines=10> */
.L_x_131:
[----:B------:R-:W-:Y:S05]  /*4420*/  BSYNC B1 ;  /* 0x0000000000017941 */ /* 0x000fea0003800000 */
.L_x_130:
        /* <DEDUP_REMOVED lines=10> */
.L_x_133:
[----:B------:R-:W-:Y:S05]  /*44d0*/  BSYNC B1 ;  /* 0x0000000000017941 */ /* 0x000fea0003800000 */
.L_x_132:
        /* <DEDUP_REMOVED lines=9> */
.L_x_135:
[----:B------:R-:W-:Y:S05]  /*4570*/  BSYNC B1 ;  /* 0x0000000000017941 */ /* 0x000fea0003800000 */
.L_x_134:
        /* <DEDUP_REMOVED lines=9> */
.L_x_137:
[----:B------:R-:W-:Y:S05]  /*4610*/  BSYNC B1 ;  /* 0x0000000000017941 */ /* 0x000fea0003800000 */
.L_x_136:
        /* <DEDUP_REMOVED lines=10> */
.L_x_139:
[----:B------:R-:W-:Y:S05]  /*46c0*/  BSYNC B1 ;  /* 0x0000000000017941 */ /* 0x000fea0003800000 */
.L_x_138:
        /* <DEDUP_REMOVED lines=10> */
.L_x_141:
[----:B------:R-:W-:Y:S05]  /*4770*/  BSYNC B1 ;  /* 0x0000000000017941 */ /* 0x000fea0003800000 */
.L_x_140:
        /* <DEDUP_REMOVED lines=9> */
.L_x_143:
[----:B------:R-:W-:Y:S05]  /*4810*/  BSYNC B1 ;  /* 0x0000000000017941 */ /* 0x000fea0003800000 */
.L_x_142:
        /* <DEDUP_REMOVED lines=9> */
.L_x_145:
[----:B------:R-:W-:Y:S05]  /*48b0*/  BSYNC B1 ;  /* 0x0000000000017941 */ /* 0x000fea0003800000 */
.L_x_144:
        /* <DEDUP_REMOVED lines=10> */
.L_x_147:
[----:B------:R-:W-:Y:S05]  /*4960*/  BSYNC B1 ;  /* 0x0000000000017941 */ /* 0x000fea0003800000 */
.L_x_146:
[----:B-----5:R-:W-:Y:S01]  /*4970*/  HADD2.F32 R5, -RZ, R24.H0_H0 ;  /* 0x20000018ff057230 */ /* 0x020fe20000004100 */
[----:B------:R-:W-:Y:S01]  /*4980*/  ISETP.GT.AND P0, PT, R4, 0x79, PT ;  /* 0x000000790400780c */ /* 0x000fe20003f04270 */
[----:B------:R-:W-:Y:S01]  /*4990*/  @P2 IMAD.MOV.U32 R4, RZ, RZ, R10 ;  /* 0x000000ffff042224 */ /* 0x000fe200078e000a */
[----:B------:R-:W-:Y:S02]  /*49a0*/  BSSY B1, `(.L_x_148) ;  /* 0x000000a000017945 */ /* 0x000fe40003800000 */
[----:B------:R-:W-:Y:S01]  /*49b0*/  FMUL R5, R5, R88 ;  /* 0x0000005805057220 */ /* 0x000fe20000400000 */
[----:B------:R-:W-:-:S03]  /*49c0*/  ISETP.GT.AND P3, PT, R3, RZ, P0 ;  /* 0x000000ff0300720c */ /* 0x000fc60000764270 */
[----:B------:R-:W-:-:S05]  /*49d0*/  FFMA R5, R84, R19, R5 ;  /* 0x0000001354057223 */ /* 0x000fca0000000005 */
[----:B------:R-:W-:-:S04]  /*49e0*/  F2FP.F16.F32.PACK_AB R5, RZ, R5 ;  /* 0x00000005ff05723e */ /* 0x000fc800000000ff */
[----:B0-----:R-:W-:Y:S01]  /*49f0*/  PRMT R14, R5, 0x7610, R14 ;  /* 0x00007610050e7816 */ /* 0x001fe2000000000e */
[----:B------:R-:W-:-:S05]  /*4a00*/  @P2 IMAD.MOV.U32 R5, RZ, RZ, R11 ;  /* 0x000000ffff052224 */ /* 0x000fca00078e000b */
[----:B------:R0:W-:Y:S01]  /*4a10*/  @P2 STG.E.U16 desc[UR38][R4.64+0xf0], R14 ;  /* 0x0000f00e04002986 */ /* 0x0001e2000c101526 */
[----:B------:R-:W-:Y:S05]  /*4a20*/  @!P3 BRA `(.L_x_149) ;  /* 0x000000000004b947 */ /* 0x000fea0003800000 */
[----:B------:R0:W5:Y:S02]  /*4a30*/  LDG.E.LTC128B.U16 R24, desc[UR38][R6.64+0xf2] ;  /* 0x0000f22606187981 */ /* 0x000164000c1e1520 */
.L_x_149:
[----:B------:R-:W-:Y:S05]  /*4a40*/  BSYNC B1 ;  /* 0x0000000000017941 */ /* 0x000fea0003800000 */
.L_x_148:
        /* <DEDUP_REMOVED lines=9> */
.L_x_151:
[----:B------:R-:W-:Y:S05]  /*4ae0*/  BSYNC B1 ;  /* 0x0000000000017941 */ /* 0x000fea0003800000 */
.L_x_150:
[----:B-----5:R-:W-:Y:S01]  /*4af0*/  HADD2.F32 R5, -RZ, R24.H0_H0 ;  /* 0x20000018ff057230 */ /* 0x020fe20000004100 */
[----:B------:R-:W-:Y:S01]  /*4b00*/  ISETP.GT.AND P0, PT, R3, 0x8, P0 ;  /* 0x000000080300780c */ /* 0x000fe20000704270 */
[----:B0-----:R-:W-:Y:S01]  /*4b10*/  @P1 IMAD.MOV.U32 R4, RZ, RZ, R12 ;  /* 0x000000ffff041224 */ /* 0x001fe200078e000c */
[----:B------:R-:W-:Y:S02]  /*4b20*/  BSSY B1, `(.L_x_152) ;  /* 0x0000009000017945 */ /* 0x000fe40003800000 */
[----:B------:R-:W-:-:S04]  /*4b30*/  FMUL R5, R5, R88 ;  /* 0x0000005805057220 */ /* 0x000fc80000400000 */
[----:B------:R-:W-:-:S05]  /*4b40*/  FFMA R5, R86, R19, R5 ;  /* 0x0000001356057223 */ /* 0x000fca0000000005 */
[----:B------:R-:W-:-:S04]  /*4b50*/  F2FP.F16.F32.PACK_AB R5, RZ, R5 ;  /* 0x00000005ff05723e */ /* 0x000fc800000000ff */
[----:B-1-3--:R-:W-:Y:S01]  /*4b60*/  PRMT R6, R5, 0x7610, R6 ;  /* 0x0000761005067816 */ /* 0x00afe20000000006 */
[----:B------:R-:W-:-:S05]  /*4b70*/  @P1 IMAD.MOV.U32 R5, RZ, RZ, R13 ;  /* 0x000000ffff051224 */ /* 0x000fca00078e000d */
[----:B------:R0:W-:Y:S01]  /*4b80*/  @P1 STG.E.U16 desc[UR38][R4.64+0xf0], R6 ;  /* 0x0000f00604001986 */ /* 0x0001e2000c101526 */
[----:B------:R-:W-:Y:S05]  /*4b90*/  @!P0 BRA `(.L_x_153) ;  /* 0x0000000000048947 */ /* 0x000fea0003800000 */
[----:B------:R1:W5:Y:S02]  /*4ba0*/  LDG.E.LTC128B.U16 R24, desc[UR38][R8.64+0xf2] ;  /* 0x0000f22608187981 */ /* 0x000364000c1e1520 */
.L_x_153:
[----:B------:R-:W-:Y:S05]  /*4bb0*/  BSYNC B1 ;  /* 0x0000000000017941 */ /* 0x000fea0003800000 */
.L_x_152:
[----:B------:R-:W-:Y:S05]  /*4bc0*/  @!P0 BRA `(.L_x_154) ;  /* 0x0000001000e88947 */ /* 0x000fea0003800000 */
[----:B-----5:R-:W-:-:S05]  /*4bd0*/  HADD2.F32 R3, -RZ, R24.H0_H0 ;  /* 0x20000018ff037230 */ /* 0x020fca0000004100 */
[----:B0-----:R-:W-:-:S04]  /*4be0*/  FMUL R4, R3, R88 ;  /* 0x0000005803047220 */ /* 0x001fc80000400000 */
[----:B------:R-:W-:-:S05]  /*4bf0*/  FFMA R4, R87, R19, R4 ;  /* 0x0000001357047223 */ /* 0x000fca0000000004 */
[----:B------:R-:W-:-:S05]  /*4c00*/  F2FP.F16.F32.PACK_AB R4, RZ, R4 ;  /* 0x00000004ff04723e */ /* 0x000fca00000000ff */
[----:B------:R3:W-:Y:S01]  /*4c10*/  STG.E.U16 desc[UR38][R12.64+0xf2], R4 ;  /* 0x0000f2040c007986 */ /* 0x0007e2000c101526 */
[----:B------:R-:W-:Y:S05]  /*4c20*/  BRA `(.L_x_154) ;  /* 0x0000001000d07947 */ /* 0x000fea0003800000 */
.L_x_29:
[----:B------:R-:W-:Y:S01]  /*4c30*/  ISETP.GT.AND P3, PT, R4, 0x1, PT ;  /* 0x000000010400780c */ /* 0x000fe20003f64270 */
[----:B------:R-:W-:Y:S01]  /*4c40*/  ULDC.64 UR4, c[0x0][0x5c0] ;  /* 0x0001700000047ab9 */ /* 0x000fe20000000a00 */
[-C--:B------:R-:W-:Y:S01]  /*4c50*/  FMUL R24, R24, R19.reuse ;  /* 0x0000001318187220 */ /* 0x080fe20000400000 */
[----:B------:R-:W-:Y:S01]  /*4c60*/  LEA R6, P4, R102, UR4, 0x1 ;  /* 0x0000000466067c11 */ /* 0x000fe2000f8808ff */
[-C--:B------:R-:W-:Y:S01]  /*4c70*/  FMUL R25, R25, R19.reuse ;  /* 0x0000001319197220 */ /* 0x080fe20000400000 */
[----:B------:R-:W-:Y:S01]  /*4c80*/  ISETP.GT.AND P0, PT, R3, RZ, P3 ;  /* 0x000000ff0300720c */ /* 0x000fe20001f04270 */
[-C--:B------:R-:W-:Y:S01]  /*4c90*/  FMUL R26, R26, R19.reuse ;  /* 0x000000131a1a7220 */ /* 0x080fe20000400000 */
[----:B------:R-:W-:Y:S01]  /*4ca0*/  F2FP.F16.F32.PACK_AB R24, RZ, R24 ;  /* 0x00000018ff18723e */ /* 0x000fe200000000ff */
[-C--:B------:R-:W-:Y:S01]  /*4cb0*/  FMUL R27, R27, R19.reuse ;  /* 0x000000131b1b7220 */ /* 0x080fe20000400000 */
[----:B------:R-:W-:Y:S01]  /*4cc0*/  LEA.HI.X R7, R102, UR5, R113, 0x1, P4 ;  /* 0x0000000566077c11 */ /* 0x000fe2000a0f0c71 */
[----:B------:R-:W-:Y:S01]  /*4cd0*/  FMUL R28, R28, R19 ;  /* 0x000000131c1c7220 */ /* 0x000fe20000400000 */
[----:B------:R-:W-:Y:S01]  /*4ce0*/  F2FP.F16.F32.PACK_AB R25, RZ, R25 ;  /* 0x00000019ff19723e */ /* 0x000fe200000000ff */
[-C--:B------:R-:W-:Y:S01]  /*4cf0*/  FMUL R29, R29, R19.reuse ;  /* 0x000000131d1d7220 */ /* 0x080fe20000400000 */
[----:B------:R-:W-:Y:S01]  /*4d00*/  ISETP.GT.AND P2, PT, R3, 0x8, P2 ;  /* 0x000000080300780c */ /* 0x000fe20001744270 */
[----:B------:R-:W-:Y:S01]  /*4d10*/  @P1 STG.E.U16 desc[UR38][R6.64], R24 ;  /* 0x0000001806001986 */ /* 0x000fe2000c101526 */
[----:B------:R-:W-:Y:S01]  /*4d20*/  ISETP.GT.AND P1, PT, R4, 0x8, PT ;  /* 0x000000080400780c */ /* 0x000fe20003f24270 */
[-C--:B------:R-:W-:Y:S01]  /*4d30*/  FMUL R30, R30, R19.reuse ;  /* 0x000000131e1e7220 */ /* 0x080fe20000400000 */
[C---:B------:R-:W-:Y:S01]  /*4d40*/  SHF.L.U64.HI R5, R92.reuse, 0x1, R91 ;  /* 0x000000015c057819 */ /* 0x040fe2000001025b */
[----:B------:R-:W-:Y:S01]  /*4d50*/  @P0 STG.E.U16 desc[UR38][R6.64+0x2], R25 ;  /* 0x0000021906000986 */ /* 0x000fe2000c101526 */
[----:B------:R-:W-:Y:S01]  /*4d60*/  LEA R8, P5, R92, R6, 0x1 ;  /* 0x000000065c087211 */ /* 0x000fe200078a08ff */
[-C--:B------:R-:W-:Y:S01]  /*4d70*/  FMUL R31, R31, R19.reuse ;  /* 0x000000131f1f7220 */ /* 0x080fe20000400000 */
[----:B------:R-:W-:Y:S01]  /*4d80*/  ISETP.GT.AND P3, PT, R3, 0x8, P3 ;  /* 0x000000080300780c */ /* 0x000fe20001f64270 */
[-C--:B------:R-:W-:Y:S01]  /*4d90*/  FMUL R32, R32, R19.reuse ;  /* 0x0000001320207220 */ /* 0x080fe20000400000 */
[----:B------:R-:W-:Y:S01]  /*4da0*/  ISETP.GT.AND P0, PT, R4, 0x9, PT ;  /* 0x000000090400780c */ /* 0x000fe20003f04270 */
[----:B------:R-:W-:Y:S01]  /*4db0*/  IMAD.X R9, R5, 0x1, R7, P5 ;  /* 0x0000000105097824 */ /* 0x000fe200028e0607 */
[----:B------:R-:W-:Y:S01]  /*4dc0*/  ISETP.GT.AND P4, PT, R3, RZ, P1 ;  /* 0x000000ff0300720c */ /* 0x000fe20000f84270 */
[-C--:B------:R-:W-:Y:S01]  /*4dd0*/  FMUL R33, R33, R19.reuse ;  /* 0x0000001321217220 */ /* 0x080fe20000400000 */
[----:B------:R-:W-:Y:S01]  /*4de0*/  F2FP.F16.F32.PACK_AB R26, RZ, R26 ;  /* 0x0000001aff1a723e */ /* 0x000fe200000000ff */
[-C--:B------:R-:W-:Y:S01]  /*4df0*/  FMUL R34, R34, R19.reuse ;  /* 0x0000001322227220 */ /* 0x080fe20000400000 */
[----:B------:R-:W-:Y:S01]  /*4e00*/  ISETP.GT.AND P5, PT, R3, RZ, P0 ;  /* 0x000000ff0300720c */ /* 0x000fe200007a4270 */
[----:B------:R-:W-:Y:S01]  /*4e10*/  FMUL R35, R35, R19 ;  /* 0x0000001323237220 */ /* 0x000fe20000400000 */
[----:B------:R-:W-:Y:S01]  /*4e20*/  F2FP.F16.F32.PACK_AB R27, RZ, R27 ;  /* 0x0000001bff1b723e */ /* 0x000fe200000000ff */
[----:B------:R-:W-:Y:S01]  /*4e30*/  @P2 STG.E.U16 desc[UR38][R8.64], R26 ;  /* 0x0000001a08002986 */ /* 0x000fe2000c101526 */
[----:B------:R-:W-:Y:S01]  /*4e40*/  F2FP.F16.F32.PACK_AB R28, RZ, R28 ;  /* 0x0000001cff1c723e */ /* 0x000fe200000000ff */
[-C--:B------:R-:W-:Y:S01]  /*4e50*/  FMUL R36, R36, R19.reuse ;  /* 0x0000001324247220 */ /* 0x080fe20000400000 */
[----:B------:R-:W-:Y:S01]  /*4e60*/  ISETP.GT.AND P2, PT, R3, 0x8, P1 ;  /* 0x000000080300780c */ /* 0x000fe20000f44270 */
[----:B------:R-:W-:Y:S01]  /*4e70*/  @P3 STG.E.U16 desc[UR38][R8.64+0x2], R27 ;  /* 0x0000021b08003986 */ /* 0x000fe2000c101526 */
[----:B------:R-:W-:Y:S01]  /*4e80*/  ISETP.GT.AND P1, PT, R4, 0x10, PT ;  /* 0x000000100400780c */ /* 0x000fe20003f24270 */
[----:B------:R-:W-:Y:S01]  /*4e90*/  FMUL R37, R37, R19 ;  /* 0x0000001325257220 */ /* 0x000fe20000400000 */
[----:B------:R-:W-:Y:S01]  /*4ea0*/  F2FP.F16.F32.PACK_AB R29, RZ, R29 ;  /* 0x0000001dff1d723e */ /* 0x000fe200000000ff */
[----:B------:R-:W-:Y:S01]  /*4eb0*/  @P4 STG.E.U16 desc[UR38][R6.64+0x10], R28 ;  /* 0x0000101c06004986 */ /* 0x000fe2000c101526 */
[C---:B------:R-:W-:Y:S01]  /*4ec0*/  ISETP.GT.AND P3, PT, R3.reuse, 0x8, P0 ;  /* 0x000000080300780c */ /* 0x040fe20000764270 */
[-C--:B------:R-:W-:Y:S01]  /*4ed0*/  FMUL R38, R38, R19.reuse ;  /* 0x0000001326267220 */ /* 0x080fe20000400000 */
[----:B------:R-:W-:Y:S01]  /*4ee0*/  ISETP.GT.AND P0, PT, R4, 0x11, PT ;  /* 0x000000110400780c */ /* 0x000fe20003f04270 */
[----:B------:R-:W-:Y:S01]  /*4ef0*/  @P5 STG.E.U16 desc[UR38][R6.64+0x12], R29 ;  /* 0x0000121d06005986 */ /* 0x000fe2000c101526 */
        /* <DEDUP_REMOVED lines=161> */
[----:B------:R-:W-:Y:S01]  /*5910*/  FMUL R87, R87, R19 ;  /* 0x0000001357577220 */ /* 0x000fe20000400000 */
[----:B------:R-:W-:-:S02]  /*5920*/  F2FP.F16.F32.PACK_AB R62, RZ, R62 ;  /* 0x0000003eff3e723e */ /* 0x000fc400000000ff */
[C---:B------:R-:W-:Y:S02]  /*5930*/  ISETP.GT.AND P5, PT, R3.reuse, RZ, P0 ;  /* 0x000000ff0300720c */ /* 0x040fe400007a4270 */
[----:B------:R-:W-:Y:S01]  /*5940*/  F2FP.F16.F32.PACK_AB R63, RZ, R63 ;  /* 0x0000003fff3f723e */ /* 0x000fe200000000ff */
[----:B------:R-:W-:Y:S01]  /*5950*/  @P2 STG.E.U16 desc[UR38][R8.64+0x90], R62 ;  /* 0x0000903e08002986 */ /* 0x000fe2000c101526 */
[----:B------:R-:W-:Y:S02]  /*5960*/  F2FP.F16.F32.PACK_AB R64, RZ, R64 ;  /* 0x00000040ff40723e */ /* 0x000fe400000000ff */
[C---:B------:R-:W-:Y:S01]  /*5970*/  ISETP.GT.AND P2, PT, R3.reuse, 0x8, P1 ;  /* 0x000000080300780c */ /* 0x040fe20000f44270 */
[----:B------:R-:W-:Y:S01]  /*5980*/  @P3 STG.E.U16 desc[UR38][R8.64+0x92], R63 ;  /* 0x0000923f08003986 */ /* 0x000fe2000c101526 */
[----:B------:R-:W-:Y:S02]  /*5990*/  ISETP.GT.AND P1, PT, R4, 0x58, PT ;  /* 0x000000580400780c */ /* 0x000fe40003f24270 */
[----:B------:R-:W-:Y:S01]  /*59a0*/  F2FP.F16.F32.PACK_AB R65, RZ, R65 ;  /* 0x00000041ff41723e */ /* 0x000fe200000000ff */
[----:B------:R-:W-:Y:S01]  /*59b0*/  @P4 STG.E.U16 desc[UR38][R6.64+0xa0], R64 ;  /* 0x0000a04006004986 */ /* 0x000fe2000c101526 */
[----:B------:R-:W-:-:S02]  /*59c0*/  ISETP.GT.AND P3, PT, R3, 0x8, P0 ;  /* 0x000000080300780c */ /* 0x000fc40000764270 */
[----:B------:R-:W-:Y:S01]  /*59d0*/  ISETP.GT.AND P0, PT, R4, 0x59, PT ;  /* 0x000000590400780c */ /* 0x000fe20003f04270 */
[----:B------:R-:W-:Y:S01]  /*59e0*/  @P5 STG.E.U16 desc[UR38][R6.64+0xa2], R65 ;  /* 0x0000a24106005986 */ /* 0x000fe2000c101526 */
[C---:B------:R-:W-:Y:S02]  /*59f0*/  ISETP.GT.AND P4, PT, R3.reuse, RZ, P1 ;  /* 0x000000ff0300720c */ /* 0x040fe40000f84270 */
[----:B------:R-:W-:Y:S02]  /*5a00*/  F2FP.F16.F32.PACK_AB R66, RZ, R66 ;  /* 0x00000042ff42723e */ /* 0x000fe400000000ff */
[----:B------:R-:W-:Y:S02]  /*5a10*/  ISETP.GT.AND P5, PT, R3, RZ, P0 ;  /* 0x000000ff0300720c */ /* 0x000fe400007a4270 */
[----:B------:R-:W-:Y:S01]  /*5a20*/  F2FP.F16.F32.PACK_AB R67, RZ, R67 ;  /* 0x00000043ff43723e */ /* 0x000fe200000000ff */
[----:B------:R-:W-:Y:S01]  /*5a30*/  @P2 STG.E.U16 desc[UR38][R8.64+0xa0], R66 ;  /* 0x0000a04208002986 */ /* 0x000fe2000c101526 */
[----:B------:R-:W-:-:S02]  /*5a40*/  F2FP.F16.F32.PACK_AB R68, RZ, R68 ;  /* 0x00000044ff44723e */ /* 0x000fc400000000ff */
[C---:B------:R-:W-:Y:S01]  /*5a50*/  ISETP.GT.AND P2, PT, R3.reuse, 0x8, P1 ;  /* 0x000000080300780c */ /* 0x040fe20000f44270 */
[----:B------:R-:W-:Y:S01]  /*5a60*/  @P3 STG.E.U16 desc[UR38][R8.64+0xa2], R67 ;  /* 0x0000a24308003986 */ /* 0x000fe2000c101526 */
[C---:B------:R-:W-:Y:S02]  /*5a70*/  ISETP.GT.AND P1, PT, R4.reuse, 0x60, PT ;  /* 0x000000600400780c */ /* 0x040fe40003f24270 */
[----:B------:R-:W-:Y:S01]  /*5a80*/  F2FP.F16.F32.PACK_AB R69, RZ, R69 ;  /* 0x00000045ff45723e */ /* 0x000fe200000000ff */
[----:B------:R-:W-:Y:S01]  /*5a90*/  @P4 STG.E.U16 desc[UR38][R6.64+0xb0], R68 ;  /* 0x0000b04406004986 */ /* 0x000fe2000c101526 */
[C---:B------:R-:W-:Y:S02]  /*5aa0*/  ISETP.GT.AND P3, PT, R3.reuse, 0x8, P0 ;  /* 0x000000080300780c */ /* 0x040fe40000764270 */
[----:B------:R-:W-:Y:S01]  /*5ab0*/  ISETP.GT.AND P0, PT, R4, 0x61, PT ;  /* 0x000000610400780c */ /* 0x000fe20003f04270 */
[----:B------:R-:W-:Y:S01]  /*5ac0*/  @P5 STG.E.U16 desc[UR38][R6.64+0xb2], R69 ;  /* 0x0000b24506005986 */ /* 0x000fe2000c101526 */
[----:B------:R-:W-:-:S02]  /*5ad0*/  ISETP.GT.AND P4, PT, R3, RZ, P1 ;  /* 0x000000ff0300720c */ /* 0x000fc40000f84270 */
[C---:B------:R-:W-:Y:S02]  /*5ae0*/  ISETP.GT.AND P5, PT, R3.reuse, RZ, P0 ;  /* 0x000000ff0300720c */ /* 0x040fe400007a4270 */
[----:B------:R-:W-:Y:S02]  /*5af0*/  F2FP.F16.F32.PACK_AB R70, RZ, R70 ;  /* 0x00000046ff46723e */ /* 0x000fe400000000ff */
[----:B------:R-:W-:Y:S02]  /*5b00*/  F2FP.F16.F32.PACK_AB R71, RZ, R71 ;  /* 0x00000047ff47723e */ /* 0x000fe400000000ff */
[----:B------:R-:W-:Y:S01]  /*5b10*/  F2FP.F16.F32.PACK_AB R72, RZ, R72 ;  /* 0x00000048ff48723e */ /* 0x000fe200000000ff */
[----:B------:R-:W-:Y:S01]  /*5b20*/  @P2 STG.E.U16 desc[UR38][R8.64+0xb0], R70 ;  /* 0x0000b04608002986 */ /* 0x000fe2000c101526 */
[----:B------:R-:W-:Y:S02]  /*5b30*/  F2FP.F16.F32.PACK_AB R73, RZ, R73 ;  /* 0x00000049ff49723e */ /* 0x000fe400000000ff */
[C---:B------:R-:W-:Y:S01]  /*5b40*/  ISETP.GT.AND P1, PT, R3.reuse, 0x8, P1 ;  /* 0x000000080300780c */ /* 0x040fe20000f24270 */
[----:B------:R-:W-:Y:S01]  /*5b50*/  @P3 STG.E.U16 desc[UR38][R8.64+0xb2], R71 ;  /* 0x0000b24708003986 */ /* 0x000fe2000c101526 */
[----:B------:R-:W-:-:S02]  /*5b60*/  ISETP.GT.AND P2, PT, R3, 0x8, P0 ;  /* 0x000000080300780c */ /* 0x000fc40000744270 */
[C---:B------:R-:W-:Y:S01]  /*5b70*/  ISETP.GT.AND P0, PT, R4.reuse, 0x69, PT ;  /* 0x000000690400780c */ /* 0x040fe20003f04270 */
[----:B------:R-:W-:Y:S01]  /*5b80*/  @P4 STG.E.U16 desc[UR38][R6.64+0xc0], R72 ;  /* 0x0000c04806004986 */ /* 0x000fe2000c101526 */
[----:B------:R-:W-:Y:S02]  /*5b90*/  ISETP.GT.AND P4, PT, R4, 0x68, PT ;  /* 0x000000680400780c */ /* 0x000fe40003f84270 */
[----:B------:R-:W-:Y:S01]  /*5ba0*/  F2FP.F16.F32.PACK_AB R74, RZ, R74 ;  /* 0x0000004aff4a723e */ /* 0x000fe200000000ff */
[----:B------:R-:W-:Y:S01]  /*5bb0*/  @P5 STG.E.U16 desc[UR38][R6.64+0xc2], R73 ;  /* 0x0000c24906005986 */ /* 0x000fe2000c101526 */
[C---:B------:R-:W-:Y:S02]  /*5bc0*/  ISETP.GT.AND P5, PT, R3.reuse, RZ, P4 ;  /* 0x000000ff0300720c */ /* 0x040fe400027a4270 */
[----:B------:R-:W-:Y:S01]  /*5bd0*/  ISETP.GT.AND P3, PT, R3, RZ, P0 ;  /* 0x000000ff0300720c */ /* 0x000fe20000764270 */
[----:B------:R-:W-:Y:S01]  /*5be0*/  @P1 STG.E.U16 desc[UR38][R8.64+0xc0], R74 ;  /* 0x0000c04a08001986 */ /* 0x000fe2000c101526 */
[----:B------:R-:W-:-:S02]  /*5bf0*/  F2FP.F16.F32.PACK_AB R75, RZ, R75 ;  /* 0x0000004bff4b723e */ /* 0x000fc400000000ff */
[----:B------:R-:W-:Y:S02]  /*5c00*/  F2FP.F16.F32.PACK_AB R76, RZ, R76 ;  /* 0x0000004cff4c723e */ /* 0x000fe400000000ff */
[C---:B------:R-:W-:Y:S01]  /*5c10*/  ISETP.GT.AND P4, PT, R3.reuse, 0x8, P4 ;  /* 0x000000080300780c */ /* 0x040fe20002784270 */
[----:B------:R-:W-:Y:S01]  /*5c20*/  @P2 STG.E.U16 desc[UR38][R8.64+0xc2], R75 ;  /* 0x0000c24b08002986 */ /* 0x000fe2000c101526 */
[----:B------:R-:W-:Y:S02]  /*5c30*/  F2FP.F16.F32.PACK_AB R77, RZ, R77 ;  /* 0x0000004dff4d723e */ /* 0x000fe400000000ff */
[C---:B------:R-:W-:Y:S01]  /*5c40*/  ISETP.GT.AND P2, PT, R4.reuse, 0x71, PT ;  /* 0x000000710400780c */ /* 0x040fe20003f44270 */
[----:B------:R-:W-:Y:S01]  /*5c50*/  @P5 STG.E.U16 desc[UR38][R6.64+0xd0], R76 ;  /* 0x0000d04c06005986 */ /* 0x000fe2000c101526 */
[----:B------:R-:W-:Y:S02]  /*5c60*/  ISETP.GT.AND P5, PT, R3, 0x8, P0 ;  /* 0x000000080300780c */ /* 0x000fe400007a4270 */
[C---:B------:R-:W-:Y:S01]  /*5c70*/  ISETP.GT.AND P1, PT, R4.reuse, 0x78, PT ;  /* 0x000000780400780c */ /* 0x040fe20003f24270 */
[----:B------:R-:W-:Y:S01]  /*5c80*/  @P3 STG.E.U16 desc[UR38][R6.64+0xd2], R77 ;  /* 0x0000d24d06003986 */ /* 0x000fe2000c101526 */
[----:B------:R-:W-:-:S02]  /*5c90*/  ISETP.GT.AND P3, PT, R4, 0x70, PT ;  /* 0x000000700400780c */ /* 0x000fc40003f64270 */
[----:B------:R-:W-:Y:S01]  /*5ca0*/  ISETP.GT.AND P0, PT, R4, 0x79, PT ;  /* 0x000000790400780c */ /* 0x000fe20003f04270 */
[----:B------:R-:W-:Y:S01]  /*5cb0*/  @P4 IMAD.MOV.U32 R4, RZ, RZ, R8 ;  /* 0x000000ffff044224 */ /* 0x000fe200078e0008 */
[----:B------:R-:W-:Y:S01]  /*5cc0*/  F2FP.F16.F32.PACK_AB R78, RZ, R78 ;  /* 0x0000004eff4e723e */ /* 0x000fe200000000ff */
[----:B------:R-:W-:Y:S01]  /*5cd0*/  @P4 IMAD.MOV.U32 R5, RZ, RZ, R9 ;  /* 0x000000ffff054224 */ /* 0x000fe200078e0009 */
[----:B------:R-:W-:Y:S02]  /*5ce0*/  F2FP.F16.F32.PACK_AB R79, RZ, R79 ;  /* 0x0000004fff4f723e */ /* 0x000fe400000000ff */
[----:B------:R-:W-:Y:S02]  /*5cf0*/  F2FP.F16.F32.PACK_AB R80, RZ, R80 ;  /* 0x00000050ff50723e */ /* 0x000fe400000000ff */
[----:B------:R0:W-:Y:S01]  /*5d00*/  @P4 STG.E.U16 desc[UR38][R4.64+0xd0], R78 ;  /* 0x0000d04e04004986 */ /* 0x0001e2000c101526 */
[----:B------:R-:W-:Y:S02]  /*5d10*/  ISETP.GT.AND P4, PT, R3, RZ, P2 ;  /* 0x000000ff0300720c */ /* 0x000fe40001784270 */
[----:B------:R-:W-:-:S02]  /*5d20*/  F2FP.F16.F32.PACK_AB R81, RZ, R81 ;  /* 0x00000051ff51723e */ /* 0x000fc400000000ff */
[----:B------:R-:W-:Y:S02]  /*5d30*/  ISETP.GT.AND P2, PT, R3, 0x8, P2 ;  /* 0x000000080300780c */ /* 0x000fe40001744270 */
[----:B------:R-:W-:Y:S02]  /*5d40*/  F2FP.F16.F32.PACK_AB R82, RZ, R82 ;  /* 0x00000052ff52723e */ /* 0x000fe400000000ff */
[----:B------:R-:W-:Y:S02]  /*5d50*/  F2FP.F16.F32.PACK_AB R83, RZ, R83 ;  /* 0x00000053ff53723e */ /* 0x000fe400000000ff */
[----:B------:R-:W-:Y:S01]  /*5d60*/  F2FP.F16.F32.PACK_AB R84, RZ, R84 ;  /* 0x00000054ff54723e */ /* 0x000fe200000000ff */
[----:B0-----:R-:W-:Y:S01]  /*5d70*/  @P5 IMAD.MOV.U32 R4, RZ, RZ, R8 ;  /* 0x000000ffff045224 */ /* 0x001fe200078e0008 */
[----:B------:R-:W-:Y:S01]  /*5d80*/  F2FP.F16.F32.PACK_AB R85, RZ, R85 ;  /* 0x00000055ff55723e */ /* 0x000fe200000000ff */
[----:B------:R-:W-:Y:S01]  /*5d90*/  @P5 IMAD.MOV.U32 R5, RZ, RZ, R9 ;  /* 0x000000ffff055224 */ /* 0x000fe200078e0009 */
[----:B------:R-:W-:-:S02]  /*5da0*/  F2FP.F16.F32.PACK_AB R86, RZ, R86 ;  /* 0x00000056ff56723e */ /* 0x000fc400000000ff */
[----:B------:R-:W-:Y:S02]  /*5db0*/  F2FP.F16.F32.PACK_AB R87, RZ, R87 ;  /* 0x00000057ff57723e */ /* 0x000fe400000000ff */
[----:B------:R0:W-:Y:S01]  /*5dc0*/  @P5 STG.E.U16 desc[UR38][R4.64+0xd2], R79 ;  /* 0x0000d24f04005986 */ /* 0x0001e2000c101526 */
[C---:B------:R-:W-:Y:S02]  /*5dd0*/  ISETP.GT.AND P5, PT, R3.reuse, RZ, P3 ;  /* 0x000000ff0300720c */ /* 0x040fe40001fa4270 */
[----:B------:R-:W-:-:S11]  /*5de0*/  ISETP.GT.AND P3, PT, R3, 0x8, P3 ;  /* 0x000000080300780c */ /* 0x000fd60001f64270 */
[----:B0-----:R-:W-:Y:S02]  /*5df0*/  @P5 IMAD.MOV.U32 R4, RZ, RZ, R6 ;  /* 0x000000ffff045224 */ /* 0x001fe400078e0006 */
[----:B------:R-:W-:-:S05]  /*5e00*/  @P5 IMAD.MOV.U32 R5, RZ, RZ, R7 ;  /* 0x000000ffff055224 */ /* 0x000fca00078e0007 */
[----:B------:R0:W-:Y:S01]  /*5e10*/  @P5 STG.E.U16 desc[UR38][R4.64+0xe0], R80 ;  /* 0x0000e05004005986 */ /* 0x0001e2000c101526 */
[C---:B------:R-:W-:Y:S02]  /*5e20*/  ISETP.GT.AND P5, PT, R3.reuse, RZ, P0 ;  /* 0x000000ff0300720c */ /* 0x040fe400007a4270 */
[----:B------:R-:W-:Y:S01]  /*5e30*/  ISETP.GT.AND P0, PT, R3, 0x8, P0 ;  /* 0x000000080300780c */ /* 0x000fe20000704270 */
[----:B0-----:R-:W-:Y:S02]  /*5e40*/  @P4 IMAD.MOV.U32 R4, RZ, RZ, R6 ;  /* 0x000000ffff044224 */ /* 0x001fe400078e0006 */
[----:B------:R-:W-:-:S05]  /*5e50*/  @P4 IMAD.MOV.U32 R5, RZ, RZ, R7 ;  /* 0x000000ffff054224 */ /* 0x000fca00078e0007 */
[----:B------:R0:W-:Y:S01]  /*5e60*/  @P4 STG.E.U16 desc[UR38][R4.64+0xe2], R81 ;  /* 0x0000e25104004986 */ /* 0x0001e2000c101526 */
[C---:B------:R-:W-:Y:S02]  /*5e70*/  ISETP.GT.AND P4, PT, R3.reuse, RZ, P1 ;  /* 0x000000ff0300720c */ /* 0x040fe40000f84270 */
[----:B------:R-:W-:Y:S01]  /*5e80*/  ISETP.GT.AND P1, PT, R3, 0x8, P1 ;  /* 0x000000080300780c */ /* 0x000fe20000f24270 */
[----:B0-----:R-:W-:Y:S02]  /*5e90*/  @P3 IMAD.MOV.U32 R4, RZ, RZ, R8 ;  /* 0x000000ffff043224 */ /* 0x001fe400078e0008 */
[----:B------:R-:W-:-:S05]  /*5ea0*/  @P3 IMAD.MOV.U32 R5, RZ, RZ, R9 ;  /* 0x000000ffff053224 */ /* 0x000fca00078e0009 */
[----:B------:R0:W-:Y:S02]  /*5eb0*/  @P3 STG.E.U16 desc[UR38][R4.64+0xe0], R82 ;  /* 0x0000e05204003986 */ /* 0x0001e4000c101526 */
[----:B0-----:R-:W-:Y:S02]  /*5ec0*/  @P2 IMAD.MOV.U32 R4, RZ, RZ, R8 ;  /* 0x000000ffff042224 */ /* 0x001fe400078e0008 */
[----:B------:R-:W-:-:S05]  /*5ed0*/  @P2 IMAD.MOV.U32 R5, RZ, RZ, R9 ;  /* 0x000000ffff052224 */ /* 0x000fca00078e0009 */
[----:B------:R0:W-:Y:S02]  /*5ee0*/  @P2 STG.E.U16 desc[UR38][R4.64+0xe2], R83 ;  /* 0x0000e25304002986 */ /* 0x0001e4000c101526 */
[----:B0-----:R-:W-:Y:S02]  /*5ef0*/  @P4 IMAD.MOV.U32 R4, RZ, RZ, R6 ;  /* 0x000000ffff044224 */ /* 0x001fe400078e0006 */
[----:B------:R-:W-:-:S05]  /*5f00*/  @P4 IMAD.MOV.U32 R5, RZ, RZ, R7 ;  /* 0x000000ffff054224 */ /* 0x000fca00078e0007 */
[----:B------:R0:W-:Y:S04]  /*5f10*/  @P4 STG.E.U16 desc[UR38][R4.64+0xf0], R84 ;  /* 0x0000f05404004986 */ /* 0x0001e8000c101526 */
[----:B------:R1:W-:Y:S01]  /*5f20*/  @P5 STG.E.U16 desc[UR38][R6.64+0xf2], R85 ;  /* 0x0000f25506005986 */ /* 0x0003e2000c101526 */
[----:B0-----:R-:W-:Y:S02]  /*5f30*/  @P1 IMAD.MOV.U32 R4, RZ, RZ, R8 ;  /* 0x000000ffff041224 */ /* 0x001fe400078e0008 */
[----:B------:R-:W-:-:S05]  /*5f40*/  @P1 IMAD.MOV.U32 R5, RZ, RZ, R9 ;  /* 0x000000ffff051224 */ /* 0x000fca00078e0009 */
[----:B------:R1:W-:Y:S04]  /*5f50*/  @P1 STG.E.U16 desc[UR38][R4.64+0xf0], R86 ;  /* 0x0000f05604001986 */ /* 0x0003e8000c101526 */
[----:B------:R1:W-:Y:S02]  /*5f60*/  @P0 STG.E.U16 desc[UR38][R8.64+0xf2], R87 ;  /* 0x0000f25708000986 */ /* 0x0003e4000c101526 */
.L_x_154:
[----:B------:R-:W-:Y:S05]  /*5f70*/  BSYNC B0 ;  /* 0x0000000000007941 */ /* 0x000fea0003800000 */
.L_x_28:
[----:B------:R-:W-:Y:S01]  /*5f80*/  IADD3 R16, P0, R16, UR36, RZ ;  /* 0x0000002410107c10 */ /* 0x000fe2000ff1e0ff */
[----:B------:R-:W-:Y:S01]  /*5f90*/  ULDC.64 UR4, c[0x0][0x650] ;  /* 0x0001940000047ab9 */ /* 0x000fe20000000a00 */
[----:B------:R-:W-:Y:S01]  /*5fa0*/  PRMT R3, RZ, 0x7610, R3 ;  /* 0x00007610ff037816 */ /* 0x000fe20000000003 */
[----:B------:R-:W-:Y:S01]  /*5fb0*/  IMAD.MOV.U32 R100, RZ, RZ, -0x1 ;  /* 0xffffffffff647424 */ /* 0x000fe200078e00ff */
[----:B------:R-:W-:Y:S01]  /*5fc0*/  IADD3.X R17, R17, UR42, RZ, P0, !PT ;  /* 0x0000002a11117c10 */ /* 0x000fe200087fe4ff */
[----:B------:R-:W-:Y:S01]  /*5fd0*/  IMAD.MOV.U32 R99, RZ, RZ, -0x1 ;  /* 0xffffffffff637424 */ /* 0x000fe200078e00ff */
[----:B------:R-:W-:-:S04]  /*5fe0*/  ISETP.GE.U32.AND P0, PT, R16, UR4, PT ;  /* 0x0000000410007c0c */ /* 0x000fc8000bf06070 */
[----:B------:R-:W-:-:S13]  /*5ff0*/  ISETP.GE.U32.AND.EX P0, PT, R17, UR5, PT, P0 ;  /* 0x0000000511007c0c */ /* 0x000fda000bf06100 */
[----:B------:R-:W-:Y:S05]  /*6000*/  @P0 BRA `(.L_x_155) ;  /* 0x00000004004c0947 */ /* 0x000fea0003800000 */
[----:B------:R-:W0:Y:S01]  /*6010*/  LDC.64 R10, c[0x0][0x628] ;  /* 0x00018a00ff0a7b82 */ /* 0x000e220000000a00 */
[----:B---3--:R-:W3:Y:S01]  /*6020*/  S2R R12, SR_CTAID.X ;  /* 0x00000000000c7919 */ /* 0x008ee20000002500 */
[----:B-12-4-:R-:W-:Y:S02]  /*6030*/  IMAD.MOV.U32 R8, RZ, RZ, R16 ;  /* 0x000000ffff087224 */ /* 0x016fe400078e0010 */
[----:B------:R-:W-:Y:S01]  /*6040*/  IMAD.MOV.U32 R9, RZ, RZ, R17 ;  /* 0x000000ffff097224 */ /* 0x000fe200078e0011 */
[----:B------:R-:W1:Y:S03]  /*6050*/  S2R R20, SR_CTAID.Y ;  /* 0x0000000000147919 */ /* 0x000e660000002600 */
[----:B------:R-:W2:Y:S08]  /*6060*/  LDC R0, c[0x0][0x630] ;  /* 0x00018c00ff007b82 */ /* 0x000eb00000000800 */
[----:B------:R-:W4:Y:S01]  /*6070*/  LDC.64 R14, c[0x0][0x620] ;  /* 0x00018800ff0e7b82 */ /* 0x000f220000000a00 */
[----:B0-----:R-:W-:-:S04]  /*6080*/  ISETP.NE.U32.AND P0, PT, R10, RZ, PT ;  /* 0x000000ff0a00720c */ /* 0x001fc80003f05070 */
[----:B------:R-:W-:-:S13]  /*6090*/  ISETP.NE.AND.EX P0, PT, R11, RZ, PT, P0 ;  /* 0x000000ff0b00720c */ /* 0x000fda0003f05300 */
[----:B-1234-:R-:W-:Y:S05]  /*60a0*/  @!P0 BRA `(.L_x_156) ;  /* 0x0000000000288947 */ /* 0x01efea0003800000 */
        /* <DEDUP_REMOVED lines=10> */
.L_x_156:
[-CC-:B------:R-:W-:Y:S01]  /*6150*/  SHF.R.U64 R99, R8, R0.reuse, R9.reuse ;  /* 0x0000000008637219 */ /* 0x180fe20000001209 */
[----:B------:R-:W0:Y:S01]  /*6160*/  LDC.64 R26, c[0x0][0x640] ;  /* 0x00019000ff1a7b82 */ /* 0x000e220000000a00 */
[----:B------:R-:W-:Y:S01]  /*6170*/  SHF.R.U32.HI R0, RZ, R0, R9 ;  /* 0x00000000ff007219 */ /* 0x000fe20000011609 */
[----:B------:R-:W-:Y:S01]  /*6180*/  ULDC UR4, c[0x0][0x150] ;  /* 0x0000540000047ab9 */ /* 0x000fe20000000800 */
[----:B------:R-:W-:Y:S02]  /*6190*/  IADD3 R3, P0, RZ, -R99, RZ ;  /* 0x80000063ff037210 */ /* 0x000fe40007f1e0ff */
[----:B------:R-:W-:-:S03]  /*61a0*/  I2FP.F32.U32 R7, R12 ;  /* 0x0000000c00077245 */ /* 0x000fc60000201000 */
[----:B------:R-:W1:Y:S01]  /*61b0*/  LDC R6, c[0x0][0x618] ;  /* 0x00018600ff067b82 */ /* 0x000e620000000800 */
[----:B------:R-:W-:Y:S02]  /*61c0*/  IMAD.X R5, RZ, RZ, ~R0, P0 ;  /* 0x000000ffff057224 */ /* 0x000fe400000e0e00 */
[----:B------:R-:W-:Y:S01]  /*61d0*/  FMUL R7, R7, UR4 ;  /* 0x0000000407077c20 */ /* 0x000fe20008400000 */
[----:B------:R-:W-:Y:S01]  /*61e0*/  ULDC UR4, c[0x0][0x154] ;  /* 0x0000550000047ab9 */ /* 0x000fe20000000800 */
[-C--:B------:R-:W-:Y:S02]  /*61f0*/  IMAD R0, R5, R14.reuse, RZ ;  /* 0x0000000e05007224 */ /* 0x080fe400078e02ff */
[C---:B------:R-:W-:Y:S01]  /*6200*/  IMAD.WIDE.U32 R4, R3.reuse, R14, R16 ;  /* 0x0000000e03047225 */ /* 0x040fe200078e0010 */
[----:B------:R-:W2:Y:S01]  /*6210*/  LDC R8, c[0x0][0x608] ;  /* 0x00018200ff087b82 */ /* 0x000ea20000000800 */
[----:B------:R-:W3:Y:S02]  /*6220*/  F2I.U32.TRUNC.NTZ R7, R7 ;  /* 0x0000000700077305 */ /* 0x000ee4000020f000 */
[----:B------:R-:W-:Y:S01]  /*6230*/  IMAD R3, R3, R15, R0 ;  /* 0x0000000f03037224 */ /* 0x000fe200078e0200 */
[----:B------:R-:W-:-:S03]  /*6240*/  I2FP.F32.U32 R0, R20 ;  /* 0x0000001400007245 */ /* 0x000fc60000201000 */
[----:B------:R-:W-:Y:S01]  /*6250*/  IMAD.IADD R3, R5, 0x1, R3 ;  /* 0x0000000105037824 */ /* 0x000fe200078e0203 */
[----:B------:R-:W4:Y:S01]  /*6260*/  LDC R11, c[0x0][0x658] ;  /* 0x00019600ff0b7b82 */ /* 0x000f220000000800 */
[----:B0-----:R-:W-:-:S04]  /*6270*/  ISETP.NE.U32.AND P0, PT, R26, RZ, PT ;  /* 0x000000ff1a00720c */ /* 0x001fc80003f05070 */
[----:B------:R-:W-:-:S03]  /*6280*/  ISETP.NE.AND.EX P0, PT, R27, RZ, PT, P0 ;  /* 0x000000ff1b00720c */ /* 0x000fc60003f05300 */
[----:B------:R-:W0:Y:S01]  /*6290*/  LDC R9, c[0x0][0x144] ;  /* 0x00005100ff097b82 */ /* 0x000e220000000800 */
[-C--:B-1----:R-:W-:Y:S01]  /*62a0*/  SHF.R.U64 R10, R4, R6.reuse, R3 ;  /* 0x00000006040a7219 */ /* 0x082fe20000001203 */
[----:B---3--:R-:W-:Y:S01]  /*62b0*/  IMAD.MOV R7, RZ, RZ, -R7 ;  /* 0x000000ffff077224 */ /* 0x008fe200078e0a07 */
[----:B------:R-:W-:Y:S01]  /*62c0*/  SHF.R.U32.HI R3, RZ, R6, R3 ;  /* 0x00000006ff037219 */ /* 0x000fe20000011603 */
[----:B------:R-:W-:-:S04]  /*62d0*/  FMUL R6, R0, UR4 ;  /* 0x0000000400067c20 */ /* 0x000fc80008400000 */
[----:B------:R-:W1:Y:S01]  /*62e0*/  LDC R21, c[0x0][0x148] ;  /* 0x00005200ff157b82 */ /* 0x000e620000000800 */
[----:B------:R3:W0:Y:S01]  /*62f0*/  F2I.U32.TRUNC.NTZ R14, R6 ;  /* 0x00000006000e7305 */ /* 0x000622000020f000 */
[-CC-:B--2---:R-:W-:Y:S02]  /*6300*/  SHF.R.U64 R13, R10, R8.reuse, R3.reuse ;  /* 0x000000080a0d7219 */ /* 0x184fe40000001203 */
[----:B------:R-:W-:-:S04]  /*6310*/  SHF.R.U32.HI R0, RZ, R8, R3 ;  /* 0x00000008ff007219 */ /* 0x000fc80000011603 */
[----:B-----5:R-:W2:Y:S01]  /*6320*/  LDC R24, c[0x0][0x648] ;  /* 0x00019200ff187b82 */ /* 0x020ea20000000800 */
[-CC-:B----4-:R-:W-:Y:S02]  /*6330*/  SHF.R.U64 R15, R13, R11.reuse, R0.reuse ;  /* 0x0000000b0d0f7219 */ /* 0x190fe40000001200 */
[----:B------:R-:W-:-:S03]  /*6340*/  SHF.R.U32.HI R5, RZ, R11, R0 ;  /* 0x0000000bff057219 */ /* 0x000fc60000011600 */
[----:B------:R-:W-:Y:S02]  /*6350*/  IMAD.MOV.U32 R4, RZ, RZ, R15 ;  /* 0x000000ffff047224 */ /* 0x000fe400078e000f */
[----:B------:R-:W4:Y:S01]  /*6360*/  LDC R28, c[0x0][0x638] ;  /* 0x00018e00ff1c7b82 */ /* 0x000f220000000800 */
[----:B0-----:R-:W-:-:S07]  /*6370*/  IMAD R25, R9, R7, R12 ;  /* 0x0000000709197224 */ /* 0x001fce00078e020c */
[----:B------:R-:W0:Y:S08]  /*6380*/  LDC R29, c[0x0][0x610] ;  /* 0x00018400ff1d7b82 */ /* 0x000e300000000800 */
[----:B------:R-:W0:Y:S01]  /*6390*/  LDC R30, c[0x0][0x600] ;  /* 0x00018000ff1e7b82 */ /* 0x000e220000000800 */
[----:B-123--:R-:W-:Y:S05]  /*63a0*/  @!P0 BRA `(.L_x_157) ;  /* 0x0000000000288947 */ /* 0x00efea0003800000 */
        /* <DEDUP_REMOVED lines=10> */
.L_x_157:
[----:B------:R-:W-:Y:S01]  /*6450*/  ISETP.NE.AND P0, PT, R2, 0x1, PT ;  /* 0x000000010200780c */ /* 0x000fe20003f05270 */
[----:B------:R-:W-:Y:S01]  /*6460*/  IMAD.MOV R14, RZ, RZ, -R14 ;  /* 0x000000ffff0e7224 */ /* 0x000fe200078e0a0e */
[----:B------:R-:W-:Y:S02]  /*6470*/  SHF.R.U64 R0, R4, R24, R5 ;  /* 0x0000001804007219 */ /* 0x000fe40000001205 */
[----:B------:R-:W-:Y:S02]  /*6480*/  LOP3.LUT R3, R13, R96, RZ, 0xc0, !PT ;  /* 0x000000600d037212 */ /* 0x000fe400078ec0ff */
[----:B------:R-:W-:Y:S01]  /*6490*/  LOP3.LUT R10, R10, R95, RZ, 0xc0, !PT ;  /* 0x0000005f0a0a7212 */ /* 0x000fe200078ec0ff */
[----:B------:R-:W-:Y:S02]  /*64a0*/  IMAD.MOV R4, RZ, RZ, -R0 ;  /* 0x000000ffff047224 */ /* 0x000fe400078e0a00 */
[----:B------:R-:W-:Y:S02]  /*64b0*/  IMAD R0, R90, R0, R3 ;  /* 0x000000005a007224 */ /* 0x000fe400078e0203 */
[----:B----4-:R-:W-:-:S02]  /*64c0*/  IMAD R3, R4, R28, R15 ;  /* 0x0000001c04037224 */ /* 0x010fc400078e020f */
[----:B------:R-:W-:Y:S02]  /*64d0*/  @P0 IMAD R25, R21, R14, R20 ;  /* 0x0000000e15190224 */ /* 0x000fe400078e0214 */
[----:B0-----:R-:W-:Y:S02]  /*64e0*/  IMAD R5, R3, R30, R10 ;  /* 0x0000001e03057224 */ /* 0x001fe400078e020a */
[----:B------:R-:W-:Y:S02]  /*64f0*/  IMAD R0, R0, R29, R25 ;  /* 0x0000001d00007224 */ /* 0x000fe400078e0219 */
[----:B------:R-:W-:-:S03]  /*6500*/  IMAD.MOV.U32 R4, RZ, RZ, 0x1 ;  /* 0x00000001ff047424 */ /* 0x000fc600078e00ff */
[----:B------:R-:W-:Y:S02]  /*6510*/  SEL R100, R5, R0, !P0 ;  /* 0x0000000005647207 */ /* 0x000fe40004000000 */
[----:B------:R-:W-:Y:S02]  /*6520*/  PRMT R3, R4, 0x7610, R3 ;  /* 0x0000761004037816 */ /* 0x000fe40000000003 */
[----:B------:R-:W-:-:S07]  /*6530*/  SEL R0, R0, R5, !P0 ;  /* 0x0000000500007207 */ /* 0x000fce0004000000 */
.L_x_155:
[----:B------:R-:W-:Y:S01]  /*6540*/  UIMAD.WIDE.U32 UR4, UR41, 0x24924925, URZ ;  /* 0x24924925290478a5 */ /* 0x000fe2000f8e003f */
[----:B------:R-:W-:Y:S01]  /*6550*/  LOP3.LUT P0, RZ, R3, 0xff, RZ, 0xc0, !PT ;  /* 0x000000ff03ff7812 */ /* 0x000fe2000780c0ff */
[----:B------:R-:W-:Y:S02]  /*6560*/  IMAD.MOV.U32 R101, RZ, RZ, R0 ;  /* 0x000000ffff657224 */ /* 0x000fe400078e0000 */
[----:B------:R-:W-:-:S04]  /*6570*/  UIADD3 UR4, UR41, -UR5, URZ ;  /* 0x8000000529047290 */ /* 0x000fc8000fffe03f */
[----:B------:R-:W-:-:S04]  /*6580*/  ULEA.HI UR4, UR4, UR5, URZ, 0x1f ;  /* 0x0000000504047291 */ /* 0x000fc8000f8ff83f */
[----:B------:R-:W-:-:S04]  /*6590*/  USHF.R.U32.HI UR4, URZ, 0x2, UR4 ;  /* 0x000000023f047899 */ /* 0x000fc80008011604 */
[----:B------:R-:W-:Y:S01]  /*65a0*/  UIMAD UR41, UR4, -0x7, UR41 ;  /* 0xfffffff9042978a4 */ /* 0x000fe2000f8e0229 */
[----:B------:R-:W-:Y:S11]  /*65b0*/  @P0 BRA `(.L_x_158) ;  /* 0xffffffac00180947 */ /* 0x000ff6000383ffff */
[----:B------:R-:W-:Y:S05]  /*65c0*/  EXIT ;  /* 0x000000000000794d */ /* 0x000fea0003800000 */
.L_x_3:
        /* <DEDUP_REMOVED lines=26> */
.L_x_160:
[--C-:B------:R-:W-:Y:S01]  /*6770*/  SHF.R.U64 R14, R12, R20, R13.reuse ;  /* 0x000000140c0e7219 */ /* 0x100fe2000000120d */
[----:B------:R-:W0:Y:S01]  /*6780*/  LDC R24, c[0x0][0x618] ;  /* 0x00018600ff187b82 */ /* 0x000e220000000800 */
[----:B------:R-:W-:Y:S01]  /*6790*/  I2FP.F32.U32 R8, R6 ;  /* 0x0000000600087245 */ /* 0x000fe20000201000 */
[----:B------:R-:W-:Y:S01]  /*67a0*/  ULDC UR4, c[0x0][0x150] ;  /* 0x0000540000047ab9 */ /* 0x000fe20000000800 */
[----:B------:R-:W-:Y:S02]  /*67b0*/  SHF.R.U32.HI R7, RZ, R20, R13 ;  /* 0x00000014ff077219 */ /* 0x000fe4000001160d */
[----:B------:R-:W-:Y:S01]  /*67c0*/  IADD3 R11, P0, RZ, -R14, RZ ;  /* 0x8000000eff0b7210 */ /* 0x000fe20007f1e0ff */
[----:B------:R-:W-:Y:S01]  /*67d0*/  FMUL R13, R8, UR4 ;  /* 0x00000004080d7c20 */ /* 0x000fe20008400000 */
[----:B------:R-:W-:Y:S01]  /*67e0*/  ULDC UR4, c[0x0][0x154] ;  /* 0x0000550000047ab9 */ /* 0x000fe20000000800 */
[----:B------:R-:W1:Y:S02]  /*67f0*/  LDC.64 R26, c[0x0][0x640] ;  /* 0x00019000ff1a7b82 */ /* 0x000e640000000a00 */
[----:B------:R-:W-:-:S02]  /*6800*/  IMAD.X R7, RZ, RZ, ~R7, P0 ;  /* 0x000000ffff077224 */ /* 0x000fc400000e0e07 */
[----:B------:R-:W2:Y:S01]  /*6810*/  F2I.U32.TRUNC.NTZ R13, R13 ;  /* 0x0000000d000d7305 */ /* 0x000ea2000020f000 */
[----:B------:R-:W-:-:S03]  /*6820*/  IMAD.WIDE.U32 R8, R11, R22, R16 ;  /* 0x000000160b087225 */ /* 0x000fc600078e0010 */
[----:B------:R-:W3:Y:S01]  /*6830*/  LDC R15, c[0x0][0x144] ;  /* 0x00005100ff0f7b82 */ /* 0x000ee20000000800 */
[----:B------:R-:W-:-:S04]  /*6840*/  IMAD R10, R7, R22, RZ ;  /* 0x00000016070a7224 */ /* 0x000fc800078e02ff */
[----:B------:R-:W-:Y:S02]  /*6850*/  IMAD R7, R11, R23, R10 ;  /* 0x000000170b077224 */ /* 0x000fe400078e020a */
[----:B------:R-:W-:Y:S01]  /*6860*/  IMAD.MOV.U32 R10, RZ, RZ, -0x1 ;  /* 0xffffffffff0a7424 */ /* 0x000fe200078e00ff */
[----:B------:R-:W4:Y:S01]  /*6870*/  LDC R20, c[0x0][0x608] ;  /* 0x00018200ff147b82 */ /* 0x000f220000000800 */
[----:B------:R-:W-:Y:S01]  /*6880*/  IMAD.IADD R7, R9, 0x1, R7 ;  /* 0x0000000109077824 */ /* 0x000fe200078e0207 */
[----:B------:R-:W-:-:S04]  /*6890*/  I2FP.F32.U32 R9, R5 ;  /* 0x0000000500097245 */ /* 0x000fc80000201000 */
[-C--:B0-----:R-:W-:Y:S01]  /*68a0*/  SHF.R.U64 R12, R8, R24.reuse, R7 ;  /* 0x00000018080c7219 */ /* 0x081fe20000001207 */
[----:B--2---:R-:W-:Y:S01]  /*68b0*/  IMAD.MOV R8, RZ, RZ, -R13 ;  /* 0x000000ffff087224 */ /* 0x004fe200078e0a0d */
[----:B------:R-:W0:Y:S01]  /*68c0*/  LDC R11, c[0x0][0x658] ;  /* 0x00019600ff0b7b82 */ /* 0x000e220000000800 */
[----:B-1----:R-:W-:Y:S01]  /*68d0*/  ISETP.NE.U32.AND P0, PT, R26, RZ, PT ;  /* 0x000000ff1a00720c */ /* 0x002fe20003f05070 */
[----:B------:R-:W-:Y:S01]  /*68e0*/  FMUL R9, R9, UR4 ;  /* 0x0000000409097c20 */ /* 0x000fe20008400000 */
[----:B------:R-:W-:Y:S02]  /*68f0*/  SHF.R.U32.HI R7, RZ, R24, R7 ;  /* 0x00000018ff077219 */ /* 0x000fe40000011607 */
[----:B------:R-:W-:-:S03]  /*6900*/  ISETP.NE.AND.EX P0, PT, R27, RZ, PT, P0 ;  /* 0x000000ff1b00720c */ /* 0x000fc60003f05300 */
[----:B------:R-:W1:Y:S01]  /*6910*/  LDC R22, c[0x0][0x148] ;  /* 0x00005200ff167b82 */ /* 0x000e620000000800 */
[----:B---3--:R-:W-:Y:S02]  /*6920*/  IMAD R23, R15, R8, R6 ;  /* 0x000000080f177224 */ /* 0x008fe400078e0206 */
[----:B------:R-:W-:-:S05]  /*6930*/  IMAD.MOV.U32 R8, RZ, RZ, 0x1 ;  /* 0x00000001ff087424 */ /* 0x000fca00078e00ff */
[----:B------:R-:W2:Y:S01]  /*6940*/  LDC R21, c[0x0][0x600] ;  /* 0x00018000ff157b82 */ /* 0x000ea20000000800 */
[-CC-:B----4-:R-:W-:Y:S02]  /*6950*/  SHF.R.U64 R15, R12, R20.reuse, R7.reuse ;  /* 0x000000140c0f7219 */ /* 0x190fe40000001207 */
[----:B------:R-:W-:Y:S02]  /*6960*/  SHF.R.U32.HI R6, RZ, R20, R7 ;  /* 0x00000014ff067219 */ /* 0x000fe40000011607 */
[----:B------:R3:W4:Y:S03]  /*6970*/  F2I.U32.TRUNC.NTZ R20, R9 ;  /* 0x0000000900147305 */ /* 0x000726000020f000 */
[----:B------:R-:W1:Y:S01]  /*6980*/  LDC R25, c[0x0][0x648] ;  /* 0x00019200ff197b82 */ /* 0x000e620000000800 */
[-C--:B0-----:R-:W-:Y:S02]  /*6990*/  SHF.R.U64 R19, R15, R11.reuse, R6 ;  /* 0x0000000b0f137219 */ /* 0x081fe40000001206 */
[----:B------:R-:W-:-:S02]  /*69a0*/  SHF.L.U32 R10, R10, R11, RZ ;  /* 0x0000000b0a0a7219 */ /* 0x000fc400000006ff */
[-C--:B------:R-:W-:Y:S01]  /*69b0*/  SHF.R.U32.HI R7, RZ, R11.reuse, R6 ;  /* 0x0000000bff077219 */ /* 0x080fe20000011606 */
[----:B------:R-:W-:Y:S01]  /*69c0*/  IMAD.MOV.U32 R6, RZ, RZ, R19 ;  /* 0x000000ffff067224 */ /* 0x000fe200078e0013 */
[----:B------:R-:W-:Y:S01]  /*69d0*/  SHF.L.U32 R24, R8, R11, RZ ;  /* 0x0000000b08187219 */ /* 0x000fe200000006ff */
[----:B------:R-:W0:Y:S01]  /*69e0*/  LDC R28, c[0x0][0x638] ;  /* 0x00018e00ff1c7b82 */ /* 0x000e220000000800 */
[----:B------:R-:W-:-:S07]  /*69f0*/  LOP3.LUT R30, RZ, R10, RZ, 0x33, !PT ;  /* 0x0000000aff1e7212 */ /* 0x000fce00078e33ff */
[----:B------:R-:W0:Y:S01]  /*6a00*/  LDC R29, c[0x0][0x610] ;  /* 0x00018400ff1d7b82 */ /* 0x000e220000000800 */
[----:B---34-:R-:W-:Y:S05]  /*6a10*/  @!P0 BRA `(.L_x_161) ;  /* 0x0000000000288947 */ /* 0x018fea0003800000 */
[----:B------:R-:W3:Y:S02]  /*6a20*/  LDC R6, c[0x0][0x64c] ;  /* 0x00019300ff067b82 */ /* 0x000ee40000000800 */
[----:B---3--:R-:W-:-:S05]  /*6a30*/  IADD3 R11, P0, R19, R6, RZ ;  /* 0x00000006130b7210 */ /* 0x008fca0007f1e0ff */
        /* <DEDUP_REMOVED lines=8> */
.L_x_161:
[----:B------:R-:W-:Y:S01]  /*6ac0*/  ISETP.NE.AND P0, PT, R2, 0x1, PT ;  /* 0x000000010200780c */ /* 0x000fe20003f05270 */
[----:B--2---:R-:W-:Y:S01]  /*6ad0*/  VIADD R9, R21, 0xffffffff ;  /* 0xffffffff15097836 */ /* 0x004fe20000000000 */
[----:B-1----:R-:W-:Y:S01]  /*6ae0*/  SHF.R.U64 R7, R6, R25, R7 ;  /* 0x0000001906077219 */ /* 0x002fe20000001207 */
[----:B------:R-:W-:Y:S01]  /*6af0*/  IMAD.MOV R20, RZ, RZ, -R20 ;  /* 0x000000ffff147224 */ /* 0x000fe200078e0a14 */
[----:B------:R-:W-:Y:S02]  /*6b00*/  LOP3.LUT R6, R15, R30, RZ, 0xc0, !PT ;  /* 0x0000001e0f067212 */ /* 0x000fe400078ec0ff */
[----:B------:R-:W-:Y:S01]  /*6b10*/  LOP3.LUT R12, R12, R9, RZ, 0xc0, !PT ;  /* 0x000000090c0c7212 */ /* 0x000fe200078ec0ff */
[----:B------:R-:W-:Y:S02]  /*6b20*/  IMAD.MOV R8, RZ, RZ, -R7 ;  /* 0x000000ffff087224 */ /* 0x000fe400078e0a07 */
[----:B------:R-:W-:Y:S02]  /*6b30*/  IMAD R6, R24, R7, R6 ;  /* 0x0000000718067224 */ /* 0x000fe400078e0206 */
[----:B------:R-:W-:-:S02]  /*6b40*/  IMAD.MOV.U32 R9, RZ, RZ, 0x1 ;  /* 0x00000001ff097424 */ /* 0x000fc400078e00ff */
[----:B------:R-:W-:Y:S02]  /*6b50*/  @P0 IMAD R23, R22, R20, R5 ;  /* 0x0000001416170224 */ /* 0x000fe400078e0205 */
[----:B0-----:R-:W-:Y:S02]  /*6b60*/  IMAD R5, R8, R28, R19 ;  /* 0x0000001c08057224 */ /* 0x001fe400078e0213 */
[----:B------:R-:W-:Y:S02]  /*6b70*/  IMAD R19, R6, R29, R23 ;  /* 0x0000001d06137224 */ /* 0x000fe400078e0217 */
[----:B------:R-:W-:Y:S02]  /*6b80*/  IMAD R6, R5, R21, R12 ;  /* 0x0000001505067224 */ /* 0x000fe400078e020c */
[----:B------:R-:W-:-:S03]  /*6b90*/  IMAD.MOV.U32 R8, RZ, RZ, R14 ;  /* 0x000000ffff087224 */ /* 0x000fc600078e000e */
[----:B------:R-:W-:Y:S02]  /*6ba0*/  SEL R20, R6, R19, !P0 ;  /* 0x0000001306147207 */ /* 0x000fe40004000000 */
[----:B------:R-:W-:-:S07]  /*6bb0*/  SEL R19, R19, R6, !P0 ;  /* 0x0000000613137207 */ /* 0x000fce0004000000 */
.L_x_159:
[----:B------:R-:W-:-:S08]  /*6bc0*/  NOP ;  /* 0x0000000000007918 */ /* 0x000fd00000000000 */
[----:B------:R-:W0:-:S00]  /*6bd0*/  USETMAXREG.DEALLOC.CTAPOOL 0x28 ;  /* 0x00000028000079c8 */ /* 0x000e0000080e0500 */
[----:B0-----:R-:W-:-:S13]  /*6be0*/  ISETP.NE.AND P0, PT, R0, RZ, PT ;  /* 0x000000ff0000720c */ /* 0x001fda0003f05270 */
[----:B------:R-:W-:Y:S05]  /*6bf0*/  @P0 EXIT ;  /* 0x000000000000094d */ /* 0x000fea0003800000 */
[----:B------:R-:W-:Y:S01]  /*6c00*/  LOP3.LUT P0, RZ, R9, 0xff, RZ, 0xc0, !PT ;  /* 0x000000ff09ff7812 */ /* 0x000fe2000780c0ff */
[----:B------:R-:W-:Y:S02]  /*6c10*/  IMAD.MOV.U32 R0, RZ, RZ, 0x1 ;  /* 0x00000001ff007424 */ /* 0x000fe400078e00ff */
[----:B------:R-:W-:-:S10]  /*6c20*/  IMAD.MOV.U32 R12, RZ, RZ, RZ ;  /* 0x000000ffff0c7224 */ /* 0x000fd400078e00ff */
[----:B------:R-:W-:Y:S05]  /*6c30*/  @!P0 BRA `(.L_x_162) ;  /* 0x0000000c00148947 */ /* 0x000fea0003800000 */
[----:B------:R-:W0:Y:S01]  /*6c40*/  LDC R0, c[0x0][0x28c] ;  /* 0x0000a300ff007b82 */ /* 0x000e220000000800 */
[----:B------:R-:W-:Y:S01]  /*6c50*/  LOP3.LUT P0, RZ, R3, 0x1f, RZ, 0xc0, !PT ;  /* 0x0000001f03ff7812 */ /* 0x000fe2000780c0ff */
[----:B------:R-:W-:Y:S01]  /*6c60*/  ULDC UR5, c[0x0][0x658] ;  /* 0x0001960000057ab9 */ /* 0x000fe20000000800 */
[----:B------:R-:W-:Y:S01]  /*6c70*/  UMOV UR6, 0xffffffff ;  /* 0xffffffff00067882 */ /* 0x000fe20000000000 */
[----:B------:R-:W-:Y:S01]  /*6c80*/  BSSY B0, `(.L_x_162) ;  /* 0x00000c0000007945 */ /* 0x000fe20003800000 */
[----:B------:R-:W-:Y:S01]  /*6c90*/  USHF.L.U32 UR6, UR6, UR5, URZ ;  /* 0x0000000506067299 */ /* 0x000fe2000800063f */
[C---:B------:R-:W-:Y:S01]  /*6ca0*/  ISETP.NE.AND P2, PT, R4.reuse, RZ, PT ;  /* 0x000000ff0400720c */ /* 0x040fe20003f45270 */
[----:B------:R-:W-:Y:S01]  /*6cb0*/  IMAD.MOV.U32 R13, RZ, RZ, 0x1 ;  /* 0x00000001ff0d7424 */ /* 0x000fe200078e00ff */
[----:B------:R-:W-:Y:S01]  /*6cc0*/  ISETP.NE.OR P0, PT, R4, RZ, !P0 ;  /* 0x000000ff0400720c */ /* 0x000fe20004705670 */
[----:B------:R-:W-:Y:S01]  /*6cd0*/  IMAD.MOV.U32 R12, RZ, RZ, RZ ;  /* 0x000000ffff0c7224 */ /* 0x000fe200078e00ff */
[----:B------:R-:W-:Y:S01]  /*6ce0*/  LOP3.LUT R11, R18, 0x2, RZ, 0xfc, !PT ;  /* 0x00000002120b7812 */ /* 0x000fe200078efcff */
[----:B------:R-:W-:Y:S01]  /*6cf0*/  ULDC UR4, c[0x0][0x600] ;  /* 0x0001800000047ab9 */ /* 0x000fe20000000800 */
[----:B------:R-:W-:Y:S01]  /*6d00*/  UMOV UR7, 0x1 ;  /* 0x0000000100077882 */ /* 0x000fe20000000000 */
[----:B------:R-:W-:-:S02]  /*6d10*/  UIADD3 UR15, UR4, -0x1, URZ ;  /* 0xffffffff040f7890 */ /* 0x000fc4000fffe03f */
[----:B------:R-:W-:Y:S02]  /*6d20*/  USHF.L.U32 UR17, UR7, UR5, URZ ;  /* 0x0000000507117299 */ /* 0x000fe4000800063f */
[----:B------:R-:W-:Y:S01]  /*6d30*/  ULOP3.LUT UR16, URZ, UR6, URZ, 0x33, !UPT ;  /* 0x000000063f107292 */ /* 0x000fe2000f8e333f */
[----:B------:R-:W-:Y:S01]  /*6d40*/  ULDC.64 UR20, c[0x0][0x198] ;  /* 0x0000660000147ab9 */ /* 0x000fe20000000a00 */
[----:B0-----:R-:W-:-:S05]  /*6d50*/  VIADD R0, R0, 0x3f ;  /* 0x0000003f00007836 */ /* 0x001fca0000000000 */
[----:B------:R-:W-:-:S04]  /*6d60*/  SHF.R.S32.HI R3, RZ, 0x1f, R0 ;  /* 0x0000001fff037819 */ /* 0x000fc80000011400 */
[----:B------:R-:W-:Y:S01]  /*6d70*/  LEA.HI R3, R3, R0, RZ, 0x6 ;  /* 0x0000000003037211 */ /* 0x000fe200078f30ff */
[----:B------:R-:W-:-:S03]  /*6d80*/  IMAD.MOV.U32 R0, RZ, RZ, 0x1 ;  /* 0x00000001ff007424 */ /* 0x000fc600078e00ff */
[----:B------:R-:W-:-:S05]  /*6d90*/  SHF.R.S32.HI R3, RZ, 0x6, R3 ;  /* 0x00000006ff037819 */ /* 0x000fca0000011403 */
[----:B------:R-:W-:-:S07]  /*6da0*/  VIADD R10, R3, 0x1 ;  /* 0x00000001030a7836 */ /* 0x000fce0000000000 */
.L_x_174:
[----:B------:R-:W-:-:S03]  /*6db0*/  UMOV UR4, 0xffffffff ;  /* 0xffffffff00047882 */ /* 0x000fc60000000000 */
[----:B------:R-:W-:Y:S05]  /*6dc0*/  BRA.DIV UR4, `(.L_x_163) ;  /* 0x0000001204087947 */ /* 0x000fea000b800000 */
[----:B------:R-:W-:-:S13]  /*6dd0*/  ELECT P6, URZ, PT ;  /* 0x00000000003f782f */ /* 0x000fda00038c0000 */
.L_x_188:
[----:B------:R-:W0:Y:S01]  /*6de0*/  LDC R4, c[0x0][0x28c] ;  /* 0x0000a300ff047b82 */ /* 0x000e220000000800 */
[----:B------:R-:W-:Y:S01]  /*6df0*/  BSSY B1, `(.L_x_164) ;  /* 0x0000035000017945 */ /* 0x000fe20003800000 */
[----:B0-----:R-:W-:-:S13]  /*6e00*/  ISETP.LT.OR P6, PT, R4, 0x1, !P6 ;  /* 0x000000010400780c */ /* 0x001fda00077c1670 */
[----:B------:R-:W-:Y:S05]  /*6e10*/  @P6 BRA `(.L_x_165) ;  /* 0x0000000000c86947 */ /* 0x000fea0003800000 */
[----:B------:R-:W-:Y:S02]  /*6e20*/  IMAD.SHL.U32 R20, R20, 0x80, RZ ;  /* 0x0000008014147824 */ /* 0x000fe400078e00ff */
[----:B------:R-:W-:Y:S02]  /*6e30*/  IMAD.SHL.U32 R19, R19, 0x80, RZ ;  /* 0x0000008013137824 */ /* 0x000fe400078e00ff */
[----:B------:R-:W-:Y:S02]  /*6e40*/  IMAD.MOV.U32 R21, RZ, RZ, RZ ;  /* 0x000000ffff157224 */ /* 0x000fe400078e00ff */
[----:B------:R-:W-:Y:S02]  /*6e50*/  IMAD.MOV.U32 R4, RZ, RZ, R10 ;  /* 0x000000ffff047224 */ /* 0x000fe400078e000a */
[----:B------:R-:W-:Y:S02]  /*6e60*/  IMAD.MOV.U32 R5, RZ, RZ, R0 ;  /* 0x000000ffff057224 */ /* 0x000fe400078e0000 */
[----:B------:R-:W-:-:S07]  /*6e70*/  IMAD.MOV.U32 R6, RZ, RZ, R12 ;  /* 0x000000ffff067224 */ /* 0x000fce00078e000c */
.L_x_169:
[----:B------:R-:W0:Y:S01]  /*6e80*/  S2R R14, SR_CgaCtaId ;  /* 0x00000000000e7919 */ /* 0x000e220000008800 */
[----:B------:R-:W-:Y:S01]  /*6e90*/  MOV R7, 0x400 ;  /* 0x0000040000077802 */ /* 0x000fe20000000f00 */
[----:B------:R-:W1:Y:S03]  /*6ea0*/  @!P2 LDC R9, c[0x0][0x500] ;  /* 0x00014000ff09ab82 */ /* 0x000e660000000800 */
[----:B0-----:R-:W-:Y:S02]  /*6eb0*/  LEA R15, R14, R7, 0x18 ;  /* 0x000000070e0f7211 */ /* 0x001fe400078ec0ff */
[----:B------:R-:W-:-:S03]  /*6ec0*/  SHF.L.U32 R7, R5, 0x1f, RZ ;  /* 0x0000001f05077819 */ /* 0x000fc600000006ff */
[----:B------:R-:W-:-:S04]  /*6ed0*/  IMAD R14, R6, 0x8, R15 ;  /* 0x00000008060e7824 */ /* 0x000fc800078e020f */
[----:B------:R-:W0:Y:S02]  /*6ee0*/  SYNCS.PHASECHK.TRANS64.TRYWAIT P1, [R14+URZ+0x38], R7 ;  /* 0x000038070e0075a7 */ /* 0x000e24000802017f */
[----:B01----:R-:W-:Y:S05]  /*6ef0*/  @!P1 BRA `(.L_x_166) ;  /* 0x0000000c00dc9947 */ /* 0x003fea0003800000 */
.L_x_189:
[----:B0-----:R-:W-:Y:S01]  /*6f00*/  PRMT R7, R11, 0x9910, RZ ;  /* 0x000099100b077816 */ /* 0x001fe200000000ff */
[----:B------:R0:W-:Y:S03]  /*6f10*/  @!P2 SYNCS.ARRIVE.TRANS64 RZ, [R14+URZ], R9 ;  /* 0x000000090effa9a7 */ /* 0x0001e6000800003f */
[----:B------:R-:W-:-:S13]  /*6f20*/  ISETP.NE.AND P1, PT, R7, 0x2, PT ;  /* 0x000000020700780c */ /* 0x000fda0003f25270 */
[----:B0-----:R-:W-:Y:S05]  /*6f30*/  @P1 BRA `(.L_x_167) ;  /* 0x0000000000041947 */ /* 0x001fea0003800000 */
[----:B------:R-:W-:Y:S01]  /*6f40*/  BPT.TRAP 0x1 ;  /* 0x000000040000795c */ /* 0x000fe20000300000 */
.L_x_167:
[----:B------:R-:W-:Y:S05]  /*6f50*/  @P0 BRA `(.L_x_168) ;  /* 0x0000000000040947 */ /* 0x000fea0003800000 */
[----:B------:R-:W-:Y:S01]  /*6f60*/  BPT.TRAP 0x1 ;  /* 0x000000040000795c */ /* 0x000fe20000300000 */
.L_x_168:
[----:B------:R-:W-:Y:S01]  /*6f70*/  IMAD R15, R6, 0x4000, R15 ;  /* 0x00004000060f7824 */ /* 0x000fe200078e020f */
[----:B------:R-:W-:Y:S01]  /*6f80*/  R2UR UR9, R14 ;  /* 0x000000000e0972ca */ /* 0x000fe200000e0000 */
[----:B------:R-:W-:Y:S01]  /*6f90*/  VIADD R4, R4, 0xffffffff ;  /* 0xffffffff04047836 */ /* 0x000fe20000000000 */
[----:B------:R-:W-:Y:S01]  /*6fa0*/  UIADD3 UR4, UP0, UR20, 0xf0, URZ ;  /* 0x000000f014047890 */ /* 0x000fe2000ff1e03f */
[----:B------:R-:W-:Y:S01]  /*6fb0*/  R2UR UR11, R19 ;  /* 0x00000000130b72ca */ /* 0x000fe200000e0000 */
[----:B------:R-:W-:Y:S01]  /*6fc0*/  UIADD3 UR22, UP1, UR20, 0x1f0, URZ ;  /* 0x000001f014167890 */ /* 0x000fe2000ff3e03f */
[----:B------:R-:W-:Y:S01]  /*6fd0*/  R2UR UR8, R15 ;  /* 0x000000000f0872ca */ /* 0x000fe200000e0000 */
[----:B------:R-:W-:Y:S01]  /*6fe0*/  UIADD3.X UR5, URZ, UR21, URZ, UP0, !UPT ;  /* 0x000000153f057290 */ /* 0x000fe200087fe43f */
[C---:B------:R-:W-:Y:S01]  /*6ff0*/  R2UR UR10, R21.reuse ;  /* 0x00000000150a72ca */ /* 0x040fe200000e0000 */
[----:B------:R-:W-:Y:S01]  /*7000*/  VIADD R6, R6, 0x1 ;  /* 0x0000000106067836 */ /* 0x000fe20000000000 */
[----:B------:R-:W-:Y:S01]  /*7010*/  R2UR UR12, R8 ;  /* 0x00000000080c72ca */ /* 0x000fe200000e0000 */
[----:B------:R-:W-:Y:S01]  /*7020*/  UIADD3.X UR23, URZ, UR21, URZ, UP1, !UPT ;  /* 0x000000153f177290 */ /* 0x000fe20008ffe43f */
[----:B------:R-:W-:Y:S01]  /*7030*/  R2UR UR18, R20 ;  /* 0x00000000141272ca */ /* 0x000fe200000e0000 */
[----:B------:R-:W-:Y:S01]  /*7040*/  UMOV UR6, 0x0 ;  /* 0x0000000000067882 */ /* 0x000fe20000000000 */
[----:B------:R-:W-:Y:S01]  /*7050*/  ISETP.GT.AND P3, PT, R4, 0x1, PT ;  /* 0x000000010400780c */ /* 0x000fe20003f64270 */
[----:B------:R-:W-:Y:S01]  /*7060*/  UMOV UR7, 0x10000000 ;  /* 0x1000000000077882 */ /* 0x000fe20000000000 */
[----:B------:R-:W-:Y:S01]  /*7070*/  ISETP.NE.AND P1, PT, R6, 0x7, PT ;  /* 0x000000070600780c */ /* 0x000fe20003f25270 */
[----:B------:R-:W-:-:S02]  /*7080*/  VIADD R21, R21, 0x40 ;  /* 0x0000004015157836 */ /* 0x000fc40000000000 */
[----:B------:R-:W-:Y:S01]  /*7090*/  UIADD3 UR13, UR8, 0x180, URZ ;  /* 0x00000180080d7890 */ /* 0x000fe2000fffe03f */
[----:B------:R-:W-:Y:S01]  /*70a0*/  SEL R14, RZ, 0x1, P1 ;  /* 0x00000001ff0e7807 */ /* 0x000fe20000800000 */
[----:B------:R-:W-:Y:S01]  /*70b0*/  UIADD3 UR14, UR8, 0x1c180, URZ ;  /* 0x0001c180080e7890 */ /* 0x000fe2000fffe03f */
[----:B------:R-:W-:Y:S02]  /*70c0*/  SEL R6, R6, RZ, P1 ;  /* 0x000000ff06067207 */ /* 0x000fe40000800000 */
[----:B------:R-:W-:Y:S02]  /*70d0*/  LOP3.LUT R5, R5, R14, RZ, 0x3c, !PT ;  /* 0x0000000e05057212 */ /* 0x000fe400078e3cff */
[----:B------:R-:W-:Y:S02]  /*70e0*/  UMOV UR8, UR13 ;  /* 0x0000000d00087c82 */ /* 0x000fe40008000000 */
[----:B------:R0:W-:Y:S02]  /*70f0*/  UTMALDG.3D [UR8], [UR4], desc[UR6] ;  /* 0x00000608040075b4 */ /* 0x0001e40008011000 */
[----:B0-----:R-:W-:Y:S01]  /*7100*/  UMOV UR8, UR14 ;  /* 0x0000000e00087c82 */ /* 0x001fe20008000000 */
[----:B------:R-:W-:-:S02]  /*7110*/  UMOV UR11, UR18 ;  /* 0x00000012000b7c82 */ /* 0x000fc40008000000 */
[----:B------:R0:W-:Y:S02]  /*7120*/  UTMALDG.3D [UR8], [UR22], desc[UR6] ;  /* 0x00000608160075b4 */ /* 0x0001e40008011000 */
[----:B0-----:R-:W-:Y:S05]  /*7130*/  @P3 BRA `(.L_x_169) ;  /* 0xfffffffc00503947 */ /* 0x001fea000383ffff */
.L_x_165:
[----:B------:R-:W-:Y:S05]  /*7140*/  BSYNC B1 ;  /* 0x0000000000017941 */ /* 0x000fea0003800000 */
.L_x_164:
[----:B------:R-:W-:Y:S01]  /*7150*/  LOP3.LUT P4, RZ, R13, 0xff, RZ, 0xc0, !PT ;  /* 0x000000ff0dff7812 */ /* 0x000fe2000788c0ff */
[C---:B------:R-:W-:Y:S01]  /*7160*/  IMAD.IADD R12, R3.reuse, 0x1, R12 ;  /* 0x00000001030c7824 */ /* 0x040fe200078e020c */
[----:B------:R-:W-:Y:S01]  /*7170*/  ULDC.64 UR4, c[0x0][0x650] ;  /* 0x0001940000047ab9 */ /* 0x000fe20000000a00 */
[C---:B------:R-:W-:Y:S01]  /*7180*/  ISETP.GE.U32.AND P3, PT, R3.reuse, 0x7, PT ;  /* 0x000000070300780c */ /* 0x040fe20003f66070 */
[----:B------:R-:W-:Y:S01]  /*7190*/  BSSY B1, `(.L_x_170) ;  /* 0x000006c000017945 */ /* 0x000fe20003800000 */
[C---:B------:R-:W-:Y:S01]  /*71a0*/  IMAD.WIDE.U32 R4, R12.reuse, 0x24924925, RZ ;  /* 0x249249250c047825 */ /* 0x040fe200078e00ff */
[C---:B------:R-:W-:Y:S02]  /*71b0*/  ISETP.GT.U32.AND P1, PT, R12.reuse, 0x6, PT ;  /* 0x000000060c00780c */ /* 0x040fe40003f24070 */
[----:B------:R-:W-:Y:S01]  /*71c0*/  PRMT R13, RZ, 0x7610, R13 ;  /* 0x00007610ff0d7816 */ /* 0x000fe2000000000d */
[----:B------:R-:W-:Y:S01]  /*71d0*/  IMAD.IADD R4, R12, 0x1, -R5 ;  /* 0x000000010c047824 */ /* 0x000fe200078e0a05 */
[----:B------:R-:W-:Y:S01]  /*71e0*/  ISETP.LT.U32.AND P1, PT, R3, 0x7, P1 ;  /* 0x000000070300780c */ /* 0x000fe20000f21070 */
[----:B------:R-:W-:-:S02]  /*71f0*/  IMAD.MOV.U32 R19, RZ, RZ, -0x1 ;  /* 0xffffffffff137424 */ /* 0x000fc400078e00ff */
[----:B------:R-:W0:Y:S01]  /*7200*/  @P4 S2R R7, SR_CgaCtaId ;  /* 0x0000000000074919 */ /* 0x000e220000008800 */
[----:B------:R-:W-:Y:S01]  /*7210*/  @P4 MOV R6, 0x400 ;  /* 0x0000040000064802 */ /* 0x000fe20000000f00 */
[----:B------:R-:W-:Y:S01]  /*7220*/  IMAD.MOV.U32 R20, RZ, RZ, -0x1 ;  /* 0xffffffffff147424 */ /* 0x000fe200078e00ff */
[----:B------:R-:W-:Y:S01]  /*7230*/  LEA.HI R4, R4, R5, RZ, 0x1f ;  /* 0x0000000504047211 */ /* 0x000fe200078ff8ff */
[----:B------:R-:W-:-:S03]  /*7240*/  IMAD.MOV.U32 R8, RZ, RZ, -0x1 ;  /* 0xffffffffff087424 */ /* 0x000fc600078e00ff */
[--C-:B------:R-:W-:Y:S02]  /*7250*/  SHF.R.U32.HI R5, RZ, 0x2, R4.reuse ;  /* 0x00000002ff057819 */ /* 0x100fe40000011604 */
[----:B------:R-:W-:-:S03]  /*7260*/  PRMT R4, RZ, 0x7610, R4 ;  /* 0x00007610ff047816 */ /* 0x000fc60000000004 */
[----:B------:R-:W-:Y:S01]  /*7270*/  IMAD R12, R5, -0x7, R12 ;  /* 0xfffffff9050c7824 */ /* 0x000fe200078e020c */
[----:B0-----:R-:W-:Y:S02]  /*7280*/  @P4 LEA R6, R7, R6, 0x18 ;  /* 0x0000000607064211 */ /* 0x001fe400078ec0ff */
[----:B------:R-:W-:Y:S02]  /*7290*/  SEL R7, RZ, 0x1, !P1 ;  /* 0x00000001ff077807 */ /* 0x000fe40004800000 */
[----:B------:R-:W-:Y:S01]  /*72a0*/  IADD3 R16, P1, R16, UR36, RZ ;  /* 0x0000002410107c10 */ /* 0x000fe2000ff3e0ff */
[----:B------:R0:W-:Y:S01]  /*72b0*/  @P4 SYNCS.ARRIVE.TRANS64.A1T0 RZ, [R6+URZ+0x88], RZ ;  /* 0x000088ff06ff49a7 */ /* 0x0001e2000810003f */
[----:B------:R-:W-:Y:S02]  /*72c0*/  LOP3.LUT R0, R0, R7, RZ, 0x3c, !PT ;  /* 0x0000000700007212 */ /* 0x000fe400078e3cff */
[----:B------:R-:W-:Y:S02]  /*72d0*/  IADD3.X R17, R17, UR42, RZ, P1, !PT ;  /* 0x0000002a11117c10 */ /* 0x000fe40008ffe4ff */
[----:B------:R-:W-:-:S02]  /*72e0*/  ISETP.GE.U32.AND P1, PT, R16, UR4, PT ;  /* 0x0000000410007c0c */ /* 0x000fc4000bf26070 */
[----:B------:R-:W-:Y:S02]  /*72f0*/  @P3 LOP3.LUT R0, R0, 0x1, R5, 0x78, !PT ;  /* 0x0000000100003812 */ /* 0x000fe400078e7805 */
[----:B------:R-:W-:-:S13]  /*7300*/  ISETP.GE.U32.AND.EX P1, PT, R17, UR5, PT, P1 ;  /* 0x0000000511007c0c */ /* 0x000fda000bf26110 */
[----:B0-----:R-:W-:Y:S05]  /*7310*/  @P1 BRA `(.L_x_171) ;  /* 0x00000004004c1947 */ /* 0x001fea0003800000 */
[----:B------:R-:W-:Y:S01]  /*7320*/  ULDC.64 UR4, c[0x0][0x628] ;  /* 0x00018a0000047ab9 */ /* 0x000fe20000000a00 */
[----:B------:R-:W0:Y:S01]  /*7330*/  S2R R15, SR_CTAID.X ;  /* 0x00000000000f7919 */ /* 0x000e220000002500 */
[----:B------:R-:W-:Y:S01]  /*7340*/  ISETP.NE.U32.AND P1, PT, RZ, UR4, PT ;  /* 0x00000004ff007c0c */ /* 0x000fe2000bf25070 */
[----:B------:R-:W-:Y:S01]  /*7350*/  ULDC UR7, c[0x0][0x630] ;  /* 0x00018c0000077ab9 */ /* 0x000fe20000000800 */
[----:B------:R-:W-:Y:S01]  /*7360*/  IMAD.MOV.U32 R4, RZ, RZ, R16 ;  /* 0x000000ffff047224 */ /* 0x000fe200078e0010 */
[----:B------:R-:W1:Y:S01]  /*7370*/  S2R R14, SR_CTAID.Y ;  /* 0x00000000000e7919 */ /* 0x000e620000002600 */
[----:B------:R-:W-:Y:S01]  /*7380*/  ISETP.NE.AND.EX P1, PT, RZ, UR5, PT, P1 ;  /* 0x00000005ff007c0c */ /* 0x000fe2000bf25310 */
[----:B------:R-:W-:-:S12]  /*7390*/  IMAD.MOV.U32 R5, RZ, RZ, R17 ;  /* 0x000000ffff057224 */ /* 0x000fd800078e0011 */
[----:B------:R-:W-:Y:S05]  /*73a0*/  @!P1 BRA `(.L_x_172) ;  /* 0x0000000000289947 */ /* 0x000fea0003800000 */
[----:B------:R-:W-:Y:S02]  /*73b0*/  ULDC UR6, c[0x0][0x634] ;  /* 0x00018d0000067ab9 */ /* 0x000fe40000000800 */
[----:B------:R-:W-:-:S05]  /*73c0*/  IADD3 R9, P1, R16, UR6, RZ ;  /* 0x0000000610097c10 */ /* 0x000fca000ff3e0ff */
[----:B------:R-:W-:-:S04]  /*73d0*/  IMAD.X R19, RZ, RZ, R17, P1 ;  /* 0x000000ffff137224 */ /* 0x000fc800008e0611 */
[----:B------:R-:W-:-:S04]  /*73e0*/  IMAD.WIDE.U32 R6, R19, UR4, RZ ;  /* 0x0000000413067c25 */ /* 0x000fc8000f8e00ff */
[----:B------:R-:W-:-:S04]  /*73f0*/  IMAD.WIDE.U32 R6, P1, R9, UR5, R6 ;  /* 0x0000000509067c25 */ /* 0x000fc8000f820006 */
[----:B------:R-:W-:-:S04]  /*7400*/  IMAD.WIDE.U32 R8, R9, UR4, RZ ;  /* 0x0000000409087c25 */ /* 0x000fc8000f8e00ff */
[----:B------:R-:W-:Y:S01]  /*7410*/  IMAD.X R5, RZ, RZ, RZ, P1 ;  /* 0x000000ffff057224 */ /* 0x000fe200008e06ff */
[----:B------:R-:W-:Y:S01]  /*7420*/  IADD3 RZ, P1, R9, R6, RZ ;  /* 0x0000000609ff7210 */ /* 0x000fe20007f3e0ff */
[----:B------:R-:W-:-:S04]  /*7430*/  IMAD.MOV.U32 R4, RZ, RZ, R7 ;  /* 0x000000ffff047224 */ /* 0x000fc800078e0007 */
[----:B------:R-:W-:-:S08]  /*7440*/  IMAD.WIDE.U32.X R4, R19, UR5, R4, P1 ;  /* 0x0000000513047c25 */ /* 0x000fd000088e0404 */
.L_x_172:
[--C-:B------:R-:W-:Y:S01]  /*7450*/  SHF.R.U64 R8, R4, UR7, R5.reuse ;  /* 0x0000000704087c19 */ /* 0x100fe20008001205 */
[----:B------:R-:W-:Y:S01]  /*7460*/  ULDC.64 UR4, c[0x0][0x620] ;  /* 0x0001880000047ab9 */ /* 0x000fe20000000a00 */
[----:B------:R-:W-:Y:S01]  /*7470*/  SHF.R.U32.HI R4, RZ, UR7, R5 ;  /* 0x00000007ff047c19 */ /* 0x000fe20008011605 */
[----:B------:R-:W2:Y:S01]  /*7480*/  LDC R24, c[0x0][0x144] ;  /* 0x00005100ff187b82 */ /* 0x000ea20000000800 */
[----:B------:R-:W-:Y:S01]  /*7490*/  IADD3 R7, P1, RZ, -R8, RZ ;  /* 0x80000008ff077210 */ /* 0x000fe20007f3e0ff */
[----:B------:R-:W-:Y:S01]  /*74a0*/  ULDC.64 UR8, c[0x0][0x640] ;  /* 0x0001900000087ab9 */ /* 0x000fe20000000a00 */
[----:B0-----:R-:W-:Y:S01]  /*74b0*/  I2FP.F32.U32 R9, R15 ;  /* 0x0000000f00097245 */ /* 0x001fe20000201000 */
[----:B------:R-:W-:Y:S02]  /*74c0*/  ULDC UR6, c[0x0][0x608] ;  /* 0x0001820000067ab9 */ /* 0x000fe40000000800 */
[----:B------:R-:W-:Y:S01]  /*74d0*/  IMAD.X R4, RZ, RZ, ~R4, P1 ;  /* 0x000000ffff047224 */ /* 0x000fe200008e0e04 */
[----:B------:R-:W-:Y:S01]  /*74e0*/  ISETP.NE.U32.AND P1, PT, RZ, UR8, PT ;  /* 0x00000008ff007c0c */ /* 0x000fe2000bf25070 */
[----:B------:R-:W0:Y:S02]  /*74f0*/  LDC R21, c[0x0][0x148] ;  /* 0x00005200ff157b82 */ /* 0x000e240000000800 */
[----:B------:R-:W-:Y:S01]  /*7500*/  IMAD R6, R4, UR4, RZ ;  /* 0x0000000404067c24 */ /* 0x000fe2000f8e02ff */
[----:B------:R-:W-:Y:S01]  /*7510*/  ISETP.NE.AND.EX P1, PT, RZ, UR9, PT, P1 ;  /* 0x00000009ff007c0c */ /* 0x000fe2000bf25310 */
[----:B------:R-:W-:Y:S01]  /*7520*/  IMAD.WIDE.U32 R4, R7, UR4, R16 ;  /* 0x0000000407047c25 */ /* 0x000fe2000f8e0010 */
[----:B------:R-:W-:-:S03]  /*7530*/  ULDC UR4, c[0x0][0x150] ;  /* 0x0000540000047ab9 */ /* 0x000fc60000000800 */
[----:B------:R-:W-:Y:S02]  /*7540*/  IMAD R7, R7, UR5, R6 ;  /* 0x0000000507077c24 */ /* 0x000fe4000f8e0206 */
[----:B------:R-:W-:Y:S01]  /*7550*/  FMUL R6, R9, UR4 ;  /* 0x0000000409067c20 */ /* 0x000fe20008400000 */
[----:B------:R-:W-:Y:S01]  /*7560*/  ULDC UR4, c[0x0][0x618] ;  /* 0x0001860000047ab9 */ /* 0x000fe20000000800 */
[----:B------:R-:W-:Y:S01]  /*7570*/  ULDC UR5, c[0x0][0x154] ;  /* 0x0000550000057ab9 */ /* 0x000fe20000000800 */
[----:B------:R-:W-:-:S03]  /*7580*/  IMAD.IADD R5, R5, 0x1, R7 ;  /* 0x0000000105057824 */ /* 0x000fc600078e0207 */
[----:B------:R-:W3:Y:S02]  /*7590*/  F2I.U32.TRUNC.NTZ R6, R6 ;  /* 0x0000000600067305 */ /* 0x000ee4000020f000 */
[----:B------:R-:W-:Y:S02]  /*75a0*/  SHF.R.U64 R9, R4, UR4, R5 ;  /* 0x0000000404097c19 */ /* 0x000fe40008001205 */
[----:B-1----:R-:W-:-:S05]  /*75b0*/  I2FP.F32.U32 R4, R14 ;  /* 0x0000000e00047245 */ /* 0x002fca0000201000 */
[----:B------:R-:W-:Y:S01]  /*75c0*/  FMUL R22, R4, UR5 ;  /* 0x0000000504167c20 */ /* 0x000fe20008400000 */
[----:B------:R-:W-:Y:S01]  /*75d0*/  SHF.R.U32.HI R4, RZ, UR4, R5 ;  /* 0x00000004ff047c19 */ /* 0x000fe20008011605 */
[----:B------:R-:W-:-:S03]  /*75e0*/  ULDC UR4, c[0x0][0x658] ;  /* 0x0001960000047ab9 */ /* 0x000fc60000000800 */
[--C-:B------:R-:W-:Y:S01]  /*75f0*/  SHF.R.U64 R20, R9, UR6, R4.reuse ;  /* 0x0000000609147c19 */ /* 0x100fe20008001204 */
[----:B------:R-:W1:Y:S01]  /*7600*/  F2I.U32.TRUNC.NTZ R22, R22 ;  /* 0x0000001600167305 */ /* 0x000e62000020f000 */
[----:B------:R-:W-:Y:S01]  /*7610*/  SHF.R.U32.HI R5, RZ, UR6, R4 ;  /* 0x00000006ff057c19 */ /* 0x000fe20008011604 */
[----:B---3--:R-:W-:-:S03]  /*7620*/  IMAD.MOV R6, RZ, RZ, -R6 ;  /* 0x000000ffff067224 */ /* 0x008fc600078e0a06 */
[----:B------:R-:W-:Y:S01]  /*7630*/  SHF.R.U64 R19, R20, UR4, R5 ;  /* 0x0000000414137c19 */ /* 0x000fe20008001205 */
[----:B--2---:R-:W-:Y:S01]  /*7640*/  IMAD R15, R24, R6, R15 ;  /* 0x00000006180f7224 */ /* 0x004fe200078e020f */
[----:B------:R-:W-:-:S03]  /*7650*/  SHF.R.U32.HI R23, RZ, UR4, R5 ;  /* 0x00000004ff177c19 */ /* 0x000fc60008011605 */
[----:B------:R-:W-:Y:S02]  /*7660*/  IMAD.MOV.U32 R4, RZ, RZ, R19 ;  /* 0x000000ffff047224 */ /* 0x000fe400078e0013 */
[----:B------:R-:W-:Y:S01]  /*7670*/  IMAD.MOV.U32 R5, RZ, RZ, R23 ;  /* 0x000000ffff057224 */ /* 0x000fe200078e0017 */
[----:B-1----:R-:W-:Y:S06]  /*7680*/  @!P1 BRA `(.L_x_173) ;  /* 0x0000000000289947 */ /* 0x002fec0003800000 */
[----:B------:R-:W-:Y:S02]  /*7690*/  ULDC UR4, c[0x0][0x64c] ;  /* 0x0001930000047ab9 */ /* 0x000fe40000000800 */
[----:B------:R-:W-:-:S05]  /*76a0*/  IADD3 R5, P1, R19, UR4, RZ ;  /* 0x0000000413057c10 */ /* 0x000fca000ff3e0ff */
[----:B------:R-:W-:-:S04]  /*76b0*/  IMAD.X R23, RZ, RZ, R23, P1 ;  /* 0x000000ffff177224 */ /* 0x000fc800008e0617 */
[----:B------:R-:W-:-:S04]  /*76c0*/  IMAD.WIDE.U32 R6, R23, UR8, RZ ;  /* 0x0000000817067c25 */ /* 0x000fc8000f8e00ff */
[----:B------:R-:W-:-:S04]  /*76d0*/  IMAD.WIDE.U32 R6, P1, R5, UR9, R6 ;  /* 0x0000000905067c25 */ /* 0x000fc8000f820006 */
[----:B------:R-:W-:-:S04]  /*76e0*/  IMAD.WIDE.U32 R4, R5, UR8, RZ ;  /* 0x0000000805047c25 */ /* 0x000fc8000f8e00ff */
[----:B------:R-:W-:Y:S01]  /*76f0*/  IMAD.MOV.U32 R4, RZ, RZ, R7 ;  /* 0x000000ffff047224 */ /* 0x000fe200078e0007 */
[----:B------:R-:W-:Y:S01]  /*7700*/  IADD3 RZ, P3, R5, R6, RZ ;  /* 0x0000000605ff7210 */ /* 0x000fe20007f7e0ff */
[----:B------:R-:W-:-:S04]  /*7710*/  IMAD.X R5, RZ, RZ, RZ, P1 ;  /* 0x000000ffff057224 */ /* 0x000fc800008e06ff */
[----:B------:R-:W-:-:S08]  /*7720*/  IMAD.WIDE.U32.X R4, R23, UR9, R4, P3 ;  /* 0x0000000917047c25 */ /* 0x000fd000098e0404 */
.L_x_173:
[----:B------:R-:W-:Y:S01]  /*7730*/  ISETP.NE.AND P1, PT, R2, 0x1, PT ;  /* 0x000000010200780c */ /* 0x000fe20003f25270 */
[----:B------:R-:W-:Y:S01]  /*7740*/  ULDC UR4, c[0x0][0x648] ;  /* 0x0001920000047ab9 */ /* 0x000fe20000000800 */
[----:B------:R-:W-:Y:S01]  /*7750*/  LOP3.LUT R20, R20, UR16, RZ, 0xc0, !PT ;  /* 0x0000001014147c12 */ /* 0x000fe2000f8ec0ff */
[----:B------:R-:W-:Y:S01]  /*7760*/  IMAD.MOV R22, RZ, RZ, -R22 ;  /* 0x000000ffff167224 */ /* 0x000fe200078e0a16 */
[----:B------:R-:W-:Y:S01]  /*7770*/  SHF.R.U64 R5, R4, UR4, R5 ;  /* 0x0000000404057c19 */ /* 0x000fe20008001205 */
[----:B------:R-:W-:Y:S01]  /*7780*/  ULDC UR4, c[0x0][0x638] ;  /* 0x00018e0000047ab9 */ /* 0x000fe20000000800 */
[----:B------:R-:W-:Y:S01]  /*7790*/  LOP3.LUT R6, R9, UR15, RZ, 0xc0, !PT ;  /* 0x0000000f09067c12 */ /* 0x000fe2000f8ec0ff */
[----:B------:R-:W-:Y:S02]  /*77a0*/  ULDC UR5, c[0x0][0x610] ;  /* 0x0001840000057ab9 */ /* 0x000fe40000000800 */
[----:B------:R-:W-:Y:S02]  /*77b0*/  IMAD.MOV R4, RZ, RZ, -R5 ;  /* 0x000000ffff047224 */ /* 0x000fe400078e0a05 */
[----:B------:R-:W-:-:S02]  /*77c0*/  IMAD R20, R5, UR17, R20 ;  /* 0x0000001105147c24 */ /* 0x000fc4000f8e0214 */
[----:B0-----:R-:W-:Y:S02]  /*77d0*/  @P1 IMAD R15, R21, R22, R14 ;  /* 0x00000016150f1224 */ /* 0x001fe400078e020e */
[----:B------:R-:W-:Y:S01]  /*77e0*/  IMAD R19, R4, UR4, R19 ;  /* 0x0000000404137c24 */ /* 0x000fe2000f8e0213 */
[----:B------:R-:W-:Y:S01]  /*77f0*/  ULDC UR4, c[0x0][0x600] ;  /* 0x0001800000047ab9 */ /* 0x000fe20000000800 */
[----:B------:R-:W-:Y:S02]  /*7800*/  IMAD R15, R20, UR5, R15 ;  /* 0x00000005140f7c24 */ /* 0x000fe4000f8e020f */
[----:B------:R-:W-:Y:S02]  /*7810*/  IMAD R6, R19, UR4, R6 ;  /* 0x0000000413067c24 */ /* 0x000fe4000f8e0206 */
[----:B------:R-:W-:-:S03]  /*7820*/  IMAD.MOV.U32 R4, RZ, RZ, 0x1 ;  /* 0x00000001ff047424 */ /* 0x000fc600078e00ff */
[----:B------:R-:W-:Y:S02]  /*7830*/  SEL R20, R6, R15, !P1 ;  /* 0x0000000f06147207 */ /* 0x000fe40004800000 */
[----:B------:R-:W-:-:S07]  /*7840*/  SEL R19, R15, R6, !P1 ;  /* 0x000000060f137207 */ /* 0x000fce0004800000 */
.L_x_171:
[----:B------:R-:W-:Y:S05]  /*7850*/  BSYNC B1 ;  /* 0x0000000000017941 */ /* 0x000fea0003800000 */
.L_x_170:
[----:B------:R-:W-:-:S13]  /*7860*/  LOP3.LUT P1, RZ, R4, 0xff, RZ, 0xc0, !PT ;  /* 0x000000ff04ff7812 */ /* 0x000fda000782c0ff */
[----:B------:R-:W-:Y:S05]  /*7870*/  @P1 BRA `(.L_x_174) ;  /* 0xfffffff4004c1947 */ /* 0x000fea000383ffff */
[----:B------:R-:W-:Y:S05]  /*7880*/  BSYNC B0 ;  /* 0x0000000000007941 */ /* 0x000fea0003800000 */
.L_x_162:
[----:B------:R-:W-:-:S03]  /*7890*/  UMOV UR4, 0xffffffff ;  /* 0xffffffff00047882 */ /* 0x000fc60000000000 */
[----:B------:R-:W-:Y:S05]  /*78a0*/  BRA.DIV UR4, `(.L_x_175) ;  /* 0x0000000604847947 */ /* 0x000fea000b800000 */
[----:B------:R-:W-:-:S13]  /*78b0*/  ELECT P6, URZ, PT ;  /* 0x00000000003f782f */ /* 0x000fda00038c0000 */
.L_x_192:
[----:B------:R-:W-:Y:S04]  /*78c0*/  BSSY B0, `(.L_x_176) ;  /* 0x0000046000007945 */ /* 0x000fe80003800000 */
[----:B------:R-:W-:Y:S05]  /*78d0*/  @!P6 BRA `(.L_x_177) ;  /* 0x000000040010e947 */ /* 0x000fea0003800000 */
[----:B------:R-:W-:-:S04]  /*78e0*/  LOP3.LUT R18, R18, 0x2, RZ, 0xfc, !PT ;  /* 0x0000000212127812 */ /* 0x000fc800078efcff */
[----:B------:R-:W-:-:S13]  /*78f0*/  ISETP.NE.AND P0, PT, R18, 0x3, PT ;  /* 0x000000031200780c */ /* 0x000fda0003f05270 */
[----:B------:R-:W-:Y:S05]  /*7900*/  @!P0 BRA `(.L_x_178) ;  /* 0x0000000000048947 */ /* 0x000fea0003800000 */
[----:B------:R-:W-:Y:S01]  /*7910*/  BPT.TRAP 0x1 ;  /* 0x000000040000795c */ /* 0x000fe20000300000 */
.L_x_178:
[----:B------:R-:W0:Y:S01]  /*7920*/  S2R R3, SR_CgaCtaId ;  /* 0x0000000000037919 */ /* 0x000e220000008800 */
[----:B------:R-:W-:-:S04]  /*7930*/  MOV R2, 0x400 ;  /* 0x0000040000027802 */ /* 0x000fc80000000f00 */
[----:B0-----:R-:W-:Y:S02]  /*7940*/  LEA R3, R3, R2, 0x18 ;  /* 0x0000000203037211 */ /* 0x001fe400078ec0ff */
[----:B------:R-:W-:-:S03]  /*7950*/  SHF.L.U32 R2, R0, 0x1f, RZ ;  /* 0x0000001f00027819 */ /* 0x000fc600000006ff */
[----:B------:R-:W-:-:S04]  /*7960*/  VIADD R3, R3, 0x38 ;  /* 0x0000003803037836 */ /* 0x000fc80000000000 */
[C---:B------:R-:W-:Y:S02]  /*7970*/  IMAD R7, R12.reuse, 0x8, R3 ;  /* 0x000000080c077824 */ /* 0x040fe400078e0203 */
[----:B------:R-:W-:Y:S02]  /*7980*/  VIADD R12, R12, 0x1 ;  /* 0x000000010c0c7836 */ /* 0x000fe40000000000 */
[----:B------:R-:W0:Y:S03]  /*7990*/  SYNCS.PHASECHK.TRANS64.TRYWAIT P0, [R7+URZ], R2 ;  /* 0x00000002070075a7 */ /* 0x000e26000800017f */
[----:B------:R-:W-:-:S04]  /*79a0*/  ISETP.NE.AND P1, PT, R12, 0x7, PT ;  /* 0x000000070c00780c */ /* 0x000fc80003f25270 */
[----:B------:R-:W-:Y:S02]  /*79b0*/  SEL R5, RZ, 0x1, P1 ;  /* 0x00000001ff057807 */ /* 0x000fe40000800000 */
[----:B------:R-:W-:Y:S02]  /*79c0*/  SEL R12, R12, RZ, P1 ;  /* 0x000000ff0c0c7207 */ /* 0x000fe40000800000 */
[----:B------:R-:W-:-:S03]  /*79d0*/  LOP3.LUT R5, R0, R5, RZ, 0x3c, !PT ;  /* 0x0000000500057212 */ /* 0x000fc600078e3cff */
[----:B------:R-:W-:Y:S01]  /*79e0*/  IMAD R9, R12, 0x8, R3 ;  /* 0x000000080c097824 */ /* 0x000fe200078e0203 */
[----:B------:R-:W-:Y:S01]  /*79f0*/  SHF.L.U32 R4, R5, 0x1f, RZ ;  /* 0x0000001f05047819 */ /* 0x000fe200000006ff */
[----:B0-----:R-:W-:Y:S06]  /*7a00*/  @!P0 BRA `(.L_x_179) ;  /* 0x00000004004c8947 */ /* 0x001fec0003800000 */
.L_x_193:
[----:B------:R-:W1:Y:S01]  /*7a10*/  SYNCS.PHASECHK.TRANS64.TRYWAIT P0, [R9+URZ], R4 ;  /* 0x00000004090075a7 */ /* 0x000e62000800017f */
[----:B------:R-:W-:-:S05]  /*7a20*/  VIADD R0, R12, 0x1 ;  /* 0x000000010c007836 */ /* 0x000fca0000000000 */
[----:B------:R-:W-:-:S04]  /*7a30*/  ISETP.NE.AND P1, PT, R0, 0x7, PT ;  /* 0x000000070000780c */ /* 0x000fc80003f25270 */
[----:B0-----:R-:W-:Y:S02]  /*7a40*/  SEL R2, RZ, 0x1, P1 ;  /* 0x00000001ff027807 */ /* 0x001fe40000800000 */
[----:B------:R-:W-:Y:S02]  /*7a50*/  SEL R0, R0, RZ, P1 ;  /* 0x000000ff00007207 */ /* 0x000fe40000800000 */
[----:B------:R-:W-:-:S03]  /*7a60*/  LOP3.LUT R7, R5, R2, RZ, 0x3c, !PT ;  /* 0x0000000205077212 */ /* 0x000fc600078e3cff */
[----:B------:R-:W-:Y:S01]  /*7a70*/  IMAD R6, R0, 0x8, R3 ;  /* 0x0000000800067824 */ /* 0x000fe200078e0203 */
[----:B------:R-:W-:Y:S01]  /*7a80*/  SHF.L.U32 R5, R7, 0x1f, RZ ;  /* 0x0000001f07057819 */ /* 0x000fe200000006ff */
[----:B-1----:R-:W-:Y:S06]  /*7a90*/  @!P0 BRA `(.L_x_180) ;  /* 0x00000004003c8947 */ /* 0x002fec0003800000 */
.L_x_194:
[----:B------:R-:W1:Y:S01]  /*7aa0*/  SYNCS.PHASECHK.TRANS64.TRYWAIT P0, [R6+URZ], R5 ;  /* 0x00000005060075a7 */ /* 0x000e62000800017f */
[----:B------:R-:W-:-:S05]  /*7ab0*/  VIADD R0, R0, 0x1 ;  /* 0x0000000100007836 */ /* 0x000fca0000000000 */
[----:B------:R-:W-:-:S04]  /*7ac0*/  ISETP.NE.AND P1, PT, R0, 0x7, PT ;  /* 0x000000070000780c */ /* 0x000fc80003f25270 */
[----:B------:R-:W-:Y:S02]  /*7ad0*/  SEL R2, RZ, 0x1, P1 ;  /* 0x00000001ff027807 */ /* 0x000fe40000800000 */
[----:B------:R-:W-:Y:S02]  /*7ae0*/  SEL R0, R0, RZ, P1 ;  /* 0x000000ff00007207 */ /* 0x000fe40000800000 */
[----:B------:R-:W-:-:S03]  /*7af0*/  LOP3.LUT R7, R7, R2, RZ, 0x3c, !PT ;  /* 0x0000000207077212 */ /* 0x000fc600078e3cff */
[----:B0-----:R-:W-:Y:S01]  /*7b00*/  IMAD R9, R0, 0x8, R3 ;  /* 0x0000000800097824 */ /* 0x001fe200078e0203 */
[----:B------:R-:W-:Y:S01]  /*7b10*/  SHF.L.U32 R4, R7, 0x1f, RZ ;  /* 0x0000001f07047819 */ /* 0x000fe200000006ff */
[----:B-1----:R-:W-:Y:S06]  /*7b20*/  @!P0 BRA `(.L_x_181) ;  /* 0x00000004002c8947 */ /* 0x002fec0003800000 */
.L_x_195:
        /* <DEDUP_REMOVED lines=9> */
.L_x_196:
        /* <DEDUP_REMOVED lines=9> */
.L_x_197:
[----:B------:R-:W1:Y:S01]  /*7c50*/  SYNCS.PHASECHK.TRANS64.TRYWAIT P0, [R9+URZ], R4 ;  /* 0x00000004090075a7 */ /* 0x000e62000800017f */
[----:B------:R-:W-:-:S05]  /*7c60*/  VIADD R0, R0, 0x1 ;  /* 0x0000000100007836 */ /* 0x000fca0000000000 */
[----:B------:R-:W-:-:S04]  /*7c70*/  ISETP.NE.AND P1, PT, R0, 0x7, PT ;  /* 0x000000070000780c */ /* 0x000fc80003f25270 */
[----:B------:R-:W-:Y:S02]  /*7c80*/  SEL R2, RZ, 0x1, P1 ;  /* 0x00000001ff027807 */ /* 0x000fe40000800000 */
[----:B------:R-:W-:Y:S02]  /*7c90*/  SEL R0, R0, RZ, P1 ;  /* 0x000000ff00007207 */ /* 0x000fe40000800000 */
[----:B------:R-:W-:Y:S01]  /*7ca0*/  LOP3.LUT R2, R7, R2, RZ, 0x3c, !PT ;  /* 0x0000000207027212 */ /* 0x000fe200078e3cff */
[----:B-1----:R-:W-:Y:S06]  /*7cb0*/  @!P0 BRA `(.L_x_184) ;  /* 0x0000000400048947 */ /* 0x002fec0003800000 */
.L_x_198:
[----:B------:R-:W-:Y:S01]  /*7cc0*/  IMAD R3, R0, 0x8, R3 ;  /* 0x0000000800037824 */ /* 0x000fe200078e0203 */
[----:B------:R-:W-:-:S07]  /*7cd0*/  SHF.L.U32 R0, R2, 0x1f, RZ ;  /* 0x0000001f02007819 */ /* 0x000fce00000006ff */
.L_x_185:
[----:B--2---:R2:W3:Y:S02]  /*7ce0*/  SYNCS.PHASECHK.TRANS64.TRYWAIT P0, [R3+URZ], R0 ;  /* 0x00000000030075a7 */ /* 0x0044e4000800017f */
[----:B---3--:R-:W-:Y:S05]  /*7cf0*/  @!P0 NANOSLEEP.SYNCS 0x989680 ;  /* 0x009896800000895d */ /* 0x008fea0003900000 */
[----:B------:R-:W3:Y:S02]  /*7d00*/  @!P0 SYNCS.PHASECHK.TRANS64 P0, [R3+URZ], R0 ;  /* 0x00000000030085a7 */ /* 0x000ee4000800007f */
[----:B---3--:R-:W-:Y:S05]  /*7d10*/  @!P0 BRA `(.L_x_185) ;  /* 0xfffffffc00f08947 */ /* 0x008fea000383ffff */
.L_x_177:
[----:B------:R-:W-:Y:S05]  /*7d20*/  BSYNC B0 ;  /* 0x0000000000007941 */ /* 0x000fea0003800000 */
.L_x_176:
[----:B------:R-:W-:Y:S05]  /*7d30*/  EXIT ;  /* 0x000000000000794d */ /* 0x000fea0003800000 */
.L_x_17:
[----:B-1----:R1:W2:Y:S02]  /*7d40*/  SYNCS.PHASECHK.TRANS64.TRYWAIT P1, [R3+URZ], R0 ;  /* 0x00000000030075a7 */ /* 0x0022a4000802017f */
[----:B--2---:R-:W-:Y:S05]  /*7d50*/  @!P1 NANOSLEEP.SYNCS 0x989680 ;  /* 0x009896800000995d */ /* 0x004fea0003900000 */
[----:B------:R-:W2:Y:S02]  /*7d60*/  @!P1 SYNCS.PHASECHK.TRANS64 P1, [R3+URZ], R0 ;  /* 0x00000000030095a7 */ /* 0x000ea4000802007f */
[----:B--2---:R-:W-:Y:S05]  /*7d70*/  @!P1 BRA `(.L_x_17) ;  /* 0xfffffffc00f09947 */ /* 0x004fea000383ffff */
[----:B------:R-:W-:Y:S05]  /*7d80*/  BRA `(.L_x_16) ;  /* 0xffffff9400e07947 */ /* 0x000fea000383ffff */
.L_x_22:
[----:B-1----:R-:W-:-:S04]  /*7d90*/  IMAD.U32 R4, RZ, RZ, UR7 ;  /* 0x00000007ff047e24 */ /* 0x002fc8000f8e00ff */
[----:B------:R1:W2:Y:S03]  /*7da0*/  SYNCS.PHASECHK.TRANS64.TRYWAIT P1, [R4+URZ], R3 ;  /* 0x00000003040075a7 */ /* 0x0002a6000802017f */
[----:B--2---:R-:W-:Y:S05]  /*7db0*/  @!P1 NANOSLEEP.SYNCS 0x989680 ;  /* 0x009896800000995d */ /* 0x004fea0003900000 */
[----:B------:R-:W2:Y:S02]  /*7dc0*/  @!P1 SYNCS.PHASECHK.TRANS64 P1, [R4+URZ], R3 ;  /* 0x00000003040095a7 */ /* 0x000ea4000802007f */
[----:B--2---:R-:W-:Y:S05]  /*7dd0*/  @!P1 BRA `(.L_x_22) ;  /* 0xfffffffc00ec9947 */ /* 0x004fea000383ffff */
[----:B------:R-:W-:Y:S05]  /*7de0*/  BRA `(.L_x_21) ;  /* 0xffffff9800ac7947 */ /* 0x000fea000383ffff */
.L_x_163:
[----:B------:R-:W-:Y:S01]  /*7df0*/  BSSY B1, `(.L_x_186) ;  /* 0x0000006000017945 */ /* 0x000fe20003800000 */
[----:B------:R-:W-:-:S07]  /*7e00*/  IMAD.MOV.U32 R15, RZ, RZ, -0x1 ;  /* 0xffffffffff0f7424 */ /* 0x000fce00078e00ff */
[----:B------:R-:W-:Y:S05]  /*7e10*/  WARPSYNC.COLLECTIVE R15, `(.L_x_187) ;  /* 0x000000000f0c7348 */ /* 0x000fea0003c00000 */
[----:B------:R-:W-:Y:S02]  /*7e20*/  ELECT P6, UR62, PT ;  /* 0x00000000003e782f */ /* 0x000fe400038c0000 */
[----:B------:R-:W-:Y:S01]  /*7e30*/  MOV R14, UR62 ;  /* 0x0000003e000e7c02 */ /* 0x000fe20008000f00 */
[----:B------:R-:W-:Y:S10]  /*7e40*/  ENDCOLLECTIVE ;  /* 0x000000000000791b */ /* 0x000ff40003800000 */
.L_x_187:
[----:B------:R-:W-:Y:S05]  /*7e50*/  BSYNC B1 ;  /* 0x0000000000017941 */ /* 0x000fea0003800000 */
.L_x_186:
[----:B------:R-:W-:Y:S05]  /*7e60*/  BRA `(.L_x_188) ;  /* 0xffffffec00dc7947 */ /* 0x000fea000383ffff */
.L_x_166:
[----:B0-----:R0:W1:Y:S02]  /*7e70*/  SYNCS.PHASECHK.TRANS64.TRYWAIT P1, [R14+URZ+0x38], R7 ;  /* 0x000038070e0075a7 */ /* 0x001064000802017f */
[----:B-1----:R-:W-:Y:S05]  /*7e80*/  @!P1 NANOSLEEP.SYNCS 0x989680 ;  /* 0x009896800000995d */ /* 0x002fea0003900000 */
[----:B------:R-:W1:Y:S02]  /*7e90*/  @!P1 SYNCS.PHASECHK.TRANS64 P1, [R14+URZ+0x38], R7 ;  /* 0x000038070e0095a7 */ /* 0x000e64000802007f */
[----:B-1----:R-:W-:Y:S05]  /*7ea0*/  @!P1 BRA `(.L_x_166) ;  /* 0xfffffffc00f09947 */ /* 0x002fea000383ffff */
[----:B------:R-:W-:Y:S05]  /*7eb0*/  BRA `(.L_x_189) ;  /* 0xfffffff000107947 */ /* 0x000fea000383ffff */
.L_x_175:
[----:B------:R-:W-:Y:S01]  /*7ec0*/  BSSY B0, `(.L_x_190) ;  /* 0x0000006000007945 */ /* 0x000fe20003800000 */
[----:B------:R-:W-:-:S07]  /*7ed0*/  IMAD.MOV.U32 R15, RZ, RZ, -0x1 ;  /* 0xffffffffff0f7424 */ /* 0x000fce00078e00ff */
[----:B------:R-:W-:Y:S05]  /*7ee0*/  WARPSYNC.COLLECTIVE R15, `(.L_x_191) ;  /* 0x000000000f0c7348 */ /* 0x000fea0003c00000 */
[----:B------:R-:W-:Y:S02]  /*7ef0*/  ELECT P6, UR62, PT ;  /* 0x00000000003e782f */ /* 0x000fe400038c0000 */
[----:B------:R-:W-:Y:S01]  /*7f00*/  MOV R14, UR62 ;  /* 0x0000003e000e7c02 */ /* 0x000fe20008000f00 */
[----:B------:R-:W-:Y:S10]  /*7f10*/  ENDCOLLECTIVE ;  /* 0x000000000000791b */ /* 0x000ff40003800000 */
.L_x_191:
[----:B------:R-:W-:Y:S05]  /*7f20*/  BSYNC B0 ;  /* 0x0000000000007941 */ /* 0x000fea0003800000 */
.L_x_190:
[----:B------:R-:W-:Y:S05]  /*7f30*/  BRA `(.L_x_192) ;  /* 0xfffffff800607947 */ /* 0x000fea000383ffff */
.L_x_179:
[----:B0-----:R0:W1:Y:S02]  /*7f40*/  SYNCS.PHASECHK.TRANS64.TRYWAIT P0, [R7+URZ], R2 ;  /* 0x00000002070075a7 */ /* 0x001064000800017f */
[----:B-1----:R-:W-:Y:S05]  /*7f50*/  @!P0 NANOSLEEP.SYNCS 0x989680 ;  /* 0x009896800000895d */ /* 0x002fea0003900000 */
[----:B------:R-:W1:Y:S02]  /*7f60*/  @!P0 SYNCS.PHASECHK.TRANS64 P0, [R7+URZ], R2 ;  /* 0x00000002070085a7 */ /* 0x000e64000800007f */
[----:B-1----:R-:W-:Y:S05]  /*7f70*/  @!P0 BRA `(.L_x_179) ;  /* 0xfffffffc00f08947 */ /* 0x002fea000383ffff */
[----:B------:R-:W-:Y:S05]  /*7f80*/  BRA `(.L_x_193) ;  /* 0xfffffff800a07947 */ /* 0x000fea000383ffff */
.L_x_180:
[----:B0-----:R0:W1:Y:S02]  /*7f90*/  SYNCS.PHASECHK.TRANS64.TRYWAIT P0, [R9+URZ], R4 ;  /* 0x00000004090075a7 */ /* 0x001064000800017f */
[----:B-1----:R-:W-:Y:S05]  /*7fa0*/  @!P0 NANOSLEEP.SYNCS 0x989680 ;  /* 0x009896800000895d */ /* 0x002fea0003900000 */
[----:B------:R-:W1:Y:S02]  /*7fb0*/  @!P0 SYNCS.PHASECHK.TRANS64 P0, [R9+URZ], R4 ;  /* 0x00000004090085a7 */ /* 0x000e64000800007f */
[----:B-1----:R-:W-:Y:S05]  /*7fc0*/  @!P0 BRA `(.L_x_180) ;  /* 0xfffffffc00f08947 */ /* 0x002fea000383ffff */
[----:B------:R-:W-:Y:S05]  /*7fd0*/  BRA `(.L_x_194) ;  /* 0xfffffff800b07947 */ /* 0x000fea000383ffff */
.L_x_181:
[----:B0-----:R0:W1:Y:S02]  /*7fe0*/  SYNCS.PHASECHK.TRANS64.TRYWAIT P0, [R6+URZ], R5 ;  /* 0x00000005060075a7 */ /* 0x001064000800017f */
[----:B-1----:R-:W-:Y:S05]  /*7ff0*/  @!P0 NANOSLEEP.SYNCS 0x989680 ;  /* 0x009896800000895d */ /* 0x002fea0003900000 */
[----:B------:R-:W1:Y:S02]  /*8000*/  @!P0 SYNCS.PHASECHK.TRANS64 P0, [R6+URZ], R5 ;  /* 0x00000005060085a7 */ /* 0x000e64000800007f */
[----:B-1----:R-:W-:Y:S05]  /*8010*/  @!P0 BRA `(.L_x_181) ;  /* 0xfffffffc00f08947 */ /* 0x002fea000383ffff */
[----:B------:R-:W-:Y:S05]  /*8020*/  BRA `(.L_x_195) ;  /* 0xfffffff800c07947 */ /* 0x000fea000383ffff */
.L_x_182:
[----:B0-----:R0:W1:Y:S02]  /*8030*/  SYNCS.PHASECHK.TRANS64.TRYWAIT P0, [R9+URZ], R4 ;  /* 0x00000004090075a7 */ /* 0x001064000800017f */
[----:B-1----:R-:W-:Y:S05]  /*8040*/  @!P0 NANOSLEEP.SYNCS 0x989680 ;  /* 0x009896800000895d */ /* 0x002fea0003900000 */
[----:B------:R-:W1:Y:S02]  /*8050*/  @!P0 SYNCS.PHASECHK.TRANS64 P0, [R9+URZ], R4 ;  /* 0x00000004090085a7 */ /* 0x000e64000800007f */
[----:B-1----:R-:W-:Y:S05]  /*8060*/  @!P0 BRA `(.L_x_182) ;  /* 0xfffffffc00f08947 */ /* 0x002fea000383ffff */
[----:B------:R-:W-:Y:S05]  /*8070*/  BRA `(.L_x_196) ;  /* 0xfffffff800d07947 */ /* 0x000fea000383ffff */
.L_x_183:
[----:B0-----:R0:W1:Y:S02]  /*8080*/  SYNCS.PHASECHK.TRANS64.TRYWAIT P0, [R6+URZ], R5 ;  /* 0x00000005060075a7 */ /* 0x001064000800017f */
[----:B-1----:R-:W-:Y:S05]  /*8090*/  @!P0 NANOSLEEP.SYNCS 0x989680 ;  /* 0x009896800000895d */ /* 0x002fea0003900000 */
[----:B------:R-:W1:Y:S02]  /*80a0*/  @!P0 SYNCS.PHASECHK.TRANS64 P0, [R6+URZ], R5 ;  /* 0x00000005060085a7 */ /* 0x000e64000800007f */
[----:B-1----:R-:W-:Y:S05]  /*80b0*/  @!P0 BRA `(.L_x_183) ;  /* 0xfffffffc00f08947 */ /* 0x002fea000383ffff */
[----:B------:R-:W-:Y:S05]  /*80c0*/  BRA `(.L_x_197) ;  /* 0xfffffff800e07947 */ /* 0x000fea000383ffff */
.L_x_184:
[----:B-1----:R1:W2:Y:S02]  /*80d0*/  SYNCS.PHASECHK.TRANS64.TRYWAIT P0, [R9+URZ], R4 ;  /* 0x00000004090075a7 */ /* 0x0022a4000800017f */
[----:B--2---:R-:W-:Y:S05]  /*80e0*/  @!P0 NANOSLEEP.SYNCS 0x989680 ;  /* 0x009896800000895d */ /* 0x004fea0003900000 */
[----:B------:R-:W2:Y:S02]  /*80f0*/  @!P0 SYNCS.PHASECHK.TRANS64 P0, [R9+URZ], R4 ;  /* 0x00000004090085a7 */ /* 0x000ea4000800007f */
[----:B--2---:R-:W-:Y:S05]  /*8100*/  @!P0 BRA `(.L_x_184) ;  /* 0xfffffffc00f08947 */ /* 0x004fea000383ffff */
[----:B------:R-:W-:Y:S05]  /*8110*/  BRA `(.L_x_198) ;  /* 0xfffffff800e87947 */ /* 0x000fea000383ffff */
.L_x_199:
[----:B------:R-:W-:-:S00]  /*8120*/  BRA `(.L_x_199) ;  /* 0xfffffffc00fc7947 */ /* 0x000fc0000383ffff */
[----:B------:R-:W-:-:S00]  /*8130*/  NOP ;  /* 0x0000000000007918 */ /* 0x000fc00000000000 */
        /* <DEDUP_REMOVED lines=12> */
.L_x_200:


//--------------------- .nv.global.init           --------------------------
	.section	.nv.global.init,"aw",@progbits
.nv.global.init:
	.type		$str$22,@object
	.size		$str$22,($str$23 - $str$22)
$str$22:
        /*0000*/ 	.byte	0x6b, 0x5f, 0x74, 0x69, 0x6c, 0x65, 0x5f, 0x63, 0x6f, 0x75, 0x6e, 0x74, 0x20, 0x3e, 0x3d, 0x20
        /*0010*/ 	.byte	0x31, 0x00
	.type		$str$23,@object
	.size		$str$23,(__unnamed_1 - $str$23)
$str$23:
        /*0012*/ 	.byte	0x2f, 0x74, 0x6d, 0x70, 0x2f, 0x63, 0x75, 0x74, 0x6c, 0x61, 0x73, 0x73, 0x5f, 0x73, 0x77, 0x65
        /*0022*/ 	.byte	0x65, 0x70, 0x5f, 0x73, 0x72, 0x63, 0x2f, 0x69, 0x6e, 0x63, 0x6c, 0x75, 0x64, 0x65, 0x2f, 0x63
        /*0032*/ 	.byte	0x75, 0x74, 0x6c, 0x61, 0x73, 0x73, 0x2f, 0x67, 0x65, 0x6d, 0x6d, 0x2f, 0x63, 0x6f, 0x6c, 0x6c
        /*0042*/ 	.byte	0x65, 0x63, 0x74, 0x69, 0x76, 0x65, 0x2f, 0x73, 0x6d, 0x39, 0x30, 0x5f, 0x6d, 0x6d, 0x61, 0x5f
        /*0052*/ 	.byte	0x74, 0x6d, 0x61, 0x5f, 0x67, 0x6d, 0x6d, 0x61, 0x5f, 0x73, 0x73, 0x5f, 0x77, 0x61, 0x72, 0x70
        /*0062*/ 	.byte	0x73, 0x70, 0x65, 0x63, 0x69, 0x61, 0x6c, 0x69, 0x7a, 0x65, 0x64, 0x2e, 0x68, 0x70, 0x70, 0x00
	.type		__unnamed_1,@object
	.size		__unnamed_1,(.L_0 - __unnamed_1)
__unnamed_1:
        /*0072*/ 	.byte	0x76, 0x6f, 0x69, 0x64, 0x20, 0x63, 0x75, 0x74, 0x6c, 0x61, 0x73, 0x73, 0x3a, 0x3a, 0x67, 0x65
        /* <DEDUP_REMOVED lines=179> */
        /*0bb2*/ 	.byte	0x3a, 0x69, 0x64, 0x65, 0x6e, 0x74, 0x69, 0x74, 0x79, 0x5d, 0x00
.L_0:


//--------------------- .nv.shared._ZN7cutlass13device_kernelINS_4gemm6kernel13GemmUniversalIN4cute5tupleIJiiiiEEENS1_10collective13CollectiveMmaINS1_34MainloopSm90TmaGmmaWarpSpecializedILi7ENS5_IJNS4_1CILi1EEESB_SB_EEENS1_35KernelTmaWarpSpecializedCooperativeEEENS5_IJNSA_ILi128EEESF_NSA_ILi64EEEEEENS_6half_tENS5_IJlSB_lEEESI_SJ_NS4_8TiledMMAINS4_8MMA_AtomIJNS4_4SM904GMMA26MMA_64x128x16_F32F16F16_SSILNSN_5MajorE0ELSP_0ELNSN_7ScaleInE1ELSQ_1EEEEEENS4_6LayoutINS5_IJNSA_ILi2EEESB_SB_EEENS5_IJSB_NSA_ILi0EEESW_EEEEENS5_IJNS4_10UnderscoreESZ_SZ_EEEEENS4_13SM90_TMA_LOADENS4_14ComposedLayoutINS4_7SwizzleILi3ELi4ELi3EEENS4_18smem_ptr_flag_bitsILi16EEENST_INS5_IJNSA_ILi8EEESG_EEENS5_IJSG_SB_EEEEEEEvNS4_8identityES12_S1C_vS1D_EENS_8epilogue10collective6detail29Sm90TmaWarpSpecializedAdapterINS1G_15DefaultEpilogueISI_SJ_SJ_NS1F_6thread17LinearCombinationISI_Li1EffLNS1K_9ScaleType4KindE0ELNS_15FloatRoundStyleE2ESI_EENS1_15EpilogueDefaultEEEEEvvEEEEvNT_6ParamsE --------------------------
	.section	.nv.shared._ZN7cutlass13device_kernelINS_4gemm6kernel13GemmUniversalIN4cute5tupleIJiiiiEEENS1_10collective13CollectiveMmaINS1_34MainloopSm90TmaGmmaWarpSpecializedILi7ENS5_IJNS4_1CILi1EEESB_SB_EEENS1_35KernelTmaWarpSpecializedCooperativeEEENS5_IJNSA_ILi128EEESF_NSA_ILi64EEEEEENS_6half_tENS5_IJlSB_lEEESI_SJ_NS4_8TiledMMAINS4_8MMA_AtomIJNS4_4SM904GMMA26MMA_64x128x16_F32F16F16_SSILNSN_5MajorE0ELSP_0ELNSN_7ScaleInE1ELSQ_1EEEEEENS4_6LayoutINS5_IJNSA_ILi2EEESB_SB_EEENS5_IJSB_NSA_ILi0EEESW_EEEEENS5_IJNS4_10UnderscoreESZ_SZ_EEEEENS4_13SM90_TMA_LOADENS4_14ComposedLayoutINS4_7SwizzleILi3ELi4ELi3EEENS4_18smem_ptr_flag_bitsILi16EEENST_INS5_IJNSA_ILi8EEESG_EEENS5_IJSG_SB_EEEEEEEvNS4_8identityES12_S1C_vS1D_EENS_8epilogue10collective6detail29Sm90TmaWarpSpecializedAdapterINS1G_15DefaultEpilogueISI_SJ_SJ_NS1F_6thread17LinearCombinationISI_Li1EffLNS1K_9ScaleType4KindE0ELNS_15FloatRoundStyleE2ESI_EENS1_15EpilogueDefaultEEEEEvvEEEEvNT_6ParamsE,"aw",@nobits
	.sectionflags	@""
	.align	16
	.zero		1024


//--------------------- .nv.shared.reserved.0     --------------------------
	.section	.nv.shared.reserved.0,"aw",@nobits
	.weak		__nv_reservedSMEM_offset_0_alias
	.size		__nv_reservedSMEM_offset_0_alias, 0, 0
	.other		__nv_reservedSMEM_offset_0_alias,@"STO_CUDA_RESERVED_SHARED STV_DEFAULT"
__nv_reservedSMEM_offset_0_alias:
	.zero		0


//--------------------- .nv.global                --------------------------
	.section	.nv.global,"aw",@nobits
.nv.global:
	.type		_ZN40_INTERNAL_2a59e9bc_4_k_cu_51d6e356_311954cute1_E,@object
	.size		_ZN40_INTERNAL_2a59e9bc_4_k_cu_51d6e356_311954cute1_E,(_ZN40_INTERNAL_2a59e9bc_4_k_cu_51d6e356_311954cuda3std3__45__cpo6cbeginE - _ZN40_INTERNAL_2a59e9bc_4_k_cu_51d6e356_311954cute1_E)
_ZN40_INTERNAL_2a59e9bc_4_k_cu_51d6e356_311954cute1_E:
	.zero		1
	.type		_ZN40_INTERNAL_2a59e9bc_4_k_cu_51d6e356_311954cuda3std3__45__cpo6cbeginE,@object
	.size		_ZN40_INTERNAL_2a59e9bc_4_k_cu_51d6e356_311954cuda3std3__45__cpo6cbeginE,(_ZN40_INTERNAL_2a59e9bc_4_k_cu_51d6e356_311954cuda3std3__48in_placeE - _ZN40_INTERNAL_2a59e9bc_4_k_cu_51d6e356_311954cuda3std3__45__cpo6cbeginE)
_ZN40_INTERNAL_2a59e9bc_4_k_cu_51d6e356_311954cuda3std3__45__cpo6cbeginE:
	.zero		1
	.type		_ZN40_INTERNAL_2a59e9bc_4_k_cu_51d6e356_311954cuda3std3__48in_placeE,@object
	.size		_ZN40_INTERNAL_2a59e9bc_4_k_cu_51d6e356_311954cuda3std3__48in_placeE,(_ZN40_INTERNAL_2a59e9bc_4_k_cu_51d6e356_311954cuda3std6ranges3__45__cpo9iter_moveE - _ZN40_INTERNAL_2a59e9bc_4_k_cu_51d6e356_311954cuda3std3__48in_placeE)
_ZN40_INTERNAL_2a59e9bc_4_k_cu_51d6e356_311954cuda3std3__48in_placeE:
	.zero		1
	.type		_ZN40_INTERNAL_2a59e9bc_4_k_cu_51d6e356_311954cuda3std6ranges3__45__cpo9iter_moveE,@object
	.size		_ZN40_INTERNAL_2a59e9bc_4_k_cu_51d6e356_311954cuda3std6ranges3__45__cpo9iter_moveE,(_ZN40_INTERNAL_2a59e9bc_4_k_cu_51d6e356_311954cuda3std3__45__cpo5beginE - _ZN40_INTERNAL_2a59e9bc_4_k_cu_51d6e356_311954cuda3std6ranges3__45__cpo9iter_moveE)
_ZN40_INTERNAL_2a59e9bc_4_k_cu_51d6e356_311954cuda3std6ranges3__45__cpo9iter_moveE:
	.zero		1
	.type		_ZN40_INTERNAL_2a59e9bc_4_k_cu_51d6e356_311954cuda3std3__45__cpo5beginE,@object
	.size		_ZN40_INTERNAL_2a59e9bc_4_k_cu_51d6e356_311954cuda3std3__45__cpo5beginE,(_ZN40_INTERNAL_2a59e9bc_4_k_cu_51d6e356_311954cuda3std3__442_GLOBAL__N__2a59e9bc_4_k_cu_51d6e356_311956ignoreE - _ZN40_INTERNAL_2a59e9bc_4_k_cu_51d6e356_311954cuda3std3__45__cpo5beginE)
_ZN40_INTERNAL_2a59e9bc_4_k_cu_51d6e356_311954cuda3std3__45__cpo5beginE:
	.zero		1
	.type		_ZN40_INTERNAL_2a59e9bc_4_k_cu_51d6e356_311954cuda3std3__442_GLOBAL__N__2a59e9bc_4_k_cu_51d6e356_311956ignoreE,@object
	.size		_ZN40_INTERNAL_2a59e9bc_4_k_cu_51d6e356_311954cuda3std3__442_GLOBAL__N__2a59e9bc_4_k_cu_51d6e356_311956ignoreE,(_ZN40_INTERNAL_2a59e9bc_4_k_cu_51d6e356_311954cute7productE - _ZN40_INTERNAL_2a59e9bc_4_k_cu_51d6e356_311954cuda3std3__442_GLOBAL__N__2a59e9bc_4_k_cu_51d6e356_311956ignoreE)
_ZN40_INTERNAL_2a59e9bc_4_k_cu_51d6e356_311954cuda3std3__442_GLOBAL__N__2a59e9bc_4_k_cu_51d6e356_311956ignoreE:
	.zero		1
	.type		_ZN40_INTERNAL_2a59e9bc_4_k_cu_51d6e356_311954cute7productE,@object
	.size		_ZN40_INTERNAL_2a59e9bc_4_k_cu_51d6e356_311954cute7productE,(_ZN40_INTERNAL_2a59e9bc_4_k_cu_51d6e356_311954cuda3std3__45__cpo3endE - _ZN40_INTERNAL_2a59e9bc_4_k_cu_51d6e356_311954cute7productE)
_ZN40_INTERNAL_2a59e9bc_4_k_cu_51d6e356_311954cute7productE:
	.zero		1
	.type		_ZN40_INTERNAL_2a59e9bc_4_k_cu_51d6e356_311954cuda3std3__45__cpo3endE,@object
	.size		_ZN40_INTERNAL_2a59e9bc_4_k_cu_51d6e356_311954cuda3std3__45__cpo3endE,(_ZN40_INTERNAL_2a59e9bc_4_k_cu_51d6e356_311954cuda3std3__419piecewise_constructE - _ZN40_INTERNAL_2a59e9bc_4_k_cu_51d6e356_311954cuda3std3__45__cpo3endE)
_ZN40_INTERNAL_2a59e9bc_4_k_cu_51d6e356_311954cuda3std3__45__cpo3endE:
	.zero		1
	.type		_ZN40_INTERNAL_2a59e9bc_4_k_cu_51d6e356_311954cuda3std3__419piecewise_constructE,@object
	.size		_ZN40_INTERNAL_2a59e9bc_4_k_cu_51d6e356_311954cuda3std3__419piecewise_constructE,(_ZN40_INTERNAL_2a59e9bc_4_k_cu_51d6e356_311954cuda3std3__45__cpo4cendE - _ZN40_INTERNAL_2a59e9bc_4_k_cu_51d6e356_311954cuda3std3__419piecewise_constructE)
_ZN40_INTERNAL_2a59e9bc_4_k_cu_51d6e356_311954cuda3std3__419piecewise_constructE:
	.zero		1
	.type		_ZN40_INTERNAL_2a59e9bc_4_k_cu_51d6e356_311954cuda3std3__45__cpo4cendE,@object
	.size		_ZN40_INTERNAL_2a59e9bc_4_k_cu_51d6e356_311954cuda3std3__45__cpo4cendE,(_ZN40_INTERNAL_2a59e9bc_4_k_cu_51d6e356_311954cuda3std6ranges3__45__cpo4swapE - _ZN40_INTERNAL_2a59e9bc_4_k_cu_51d6e356_311954cuda3std3__45__cpo4cendE)
_ZN40_INTERNAL_2a59e9bc_4_k_cu_51d6e356_311954cuda3std3__45__cpo4cendE:
	.zero		1
	.type		_ZN40_INTERNAL_2a59e9bc_4_k_cu_51d6e356_311954cuda3std6ranges3__45__cpo4swapE,@object
	.size		_ZN40_INTERNAL_2a59e9bc_4_k_cu_51d6e356_311954cuda3std6ranges3__45__cpo4swapE,(.L_8 - _ZN40_INTERNAL_2a59e9bc_4_k_cu_51d6e356_311954cuda3std6ranges3__45__cpo4swapE)
_ZN40_INTERNAL_2a59e9bc_4_k_cu_51d6e356_311954cuda3std6ranges3__45__cpo4swapE:
	.zero		1
.L_8:


//--------------------- .nv.constant0._ZN7cutlass13device_kernelINS_4gemm6kernel13GemmUniversalIN4cute5tupleIJiiiiEEENS1_10collective13CollectiveMmaINS1_34MainloopSm90TmaGmmaWarpSpecializedILi7ENS5_IJNS4_1CILi1EEESB_SB_EEENS1_35KernelTmaWarpSpecializedCooperativeEEENS5_IJNSA_ILi128EEESF_NSA_ILi64EEEEEENS_6half_tENS5_IJlSB_lEEESI_SJ_NS4_8TiledMMAINS4_8MMA_AtomIJNS4_4SM904GMMA26MMA_64x128x16_F32F16F16_SSILNSN_5MajorE0ELSP_0ELNSN_7ScaleInE1ELSQ_1EEEEEENS4_6LayoutINS5_IJNSA_ILi2EEESB_SB_EEENS5_IJSB_NSA_ILi0EEESW_EEEEENS5_IJNS4_10UnderscoreESZ_SZ_EEEEENS4_13SM90_TMA_LOADENS4_14ComposedLayoutINS4_7SwizzleILi3ELi4ELi3EEENS4_18smem_ptr_flag_bitsILi16EEENST_INS5_IJNSA_ILi8EEESG_EEENS5_IJSG_SB_EEEEEEEvNS4_8identityES12_S1C_vS1D_EENS_8epilogue10collective6detail29Sm90TmaWarpSpecializedAdapterINS1G_15DefaultEpilogueISI_SJ_SJ_NS1F_6thread17LinearCombinationISI_Li1EffLNS1K_9ScaleType4KindE0ELNS_15FloatRoundStyleE2ESI_EENS1_15EpilogueDefaultEEEEEvvEEEEvNT_6ParamsE --------------------------
	.section	.nv.constant0._ZN7cutlass13device_kernelINS_4gemm6kernel13GemmUniversalIN4cute5tupleIJiiiiEEENS1_10collective13CollectiveMmaINS1_34MainloopSm90TmaGmmaWarpSpecializedILi7ENS5_IJNS4_1CILi1EEESB_SB_EEENS1_35KernelTmaWarpSpecializedCooperativeEEENS5_IJNSA_ILi128EEESF_NSA_ILi64EEEEEENS_6half_tENS5_IJlSB_lEEESI_SJ_NS4_8TiledMMAINS4_8MMA_AtomIJNS4_4SM904GMMA26MMA_64x128x16_F32F16F16_SSILNSN_5MajorE0ELSP_0ELNSN_7ScaleInE1ELSQ_1EEEEEENS4_6LayoutINS5_IJNSA_ILi2EEESB_SB_EEENS5_IJSB_NSA_ILi0EEESW_EEEEENS5_IJNS4_10UnderscoreESZ_SZ_EEEEENS4_13SM90_TMA_LOADENS4_14ComposedLayoutINS4_7SwizzleILi3ELi4ELi3EEENS4_18smem_ptr_flag_bitsILi16EEENST_INS5_IJNSA_ILi8EEESG_EEENS5_IJSG_SB_EEEEEEEvNS4_8identityES12_S1C_vS1D_EENS_8epilogue10collective6detail29Sm90TmaWarpSpecializedAdapterINS1G_15DefaultEpilogueISI_SJ_SJ_NS1F_6thread17LinearCombinationISI_Li1EffLNS1K_9ScaleType4KindE0ELNS_15FloatRoundStyleE2ESI_EENS1_15EpilogueDefaultEEEEEvvEEEEvNT_6ParamsE,"a",@progbits
	.sectionflags	@""
	.align	4
.nv.constant0._ZN7cutlass13device_kernelINS_4gemm6kernel13GemmUniversalIN4cute5tupleIJiiiiEEENS1_10collective13CollectiveMmaINS1_34MainloopSm90TmaGmmaWarpSpecializedILi7ENS5_IJNS4_1CILi1EEESB_SB_EEENS1_35KernelTmaWarpSpecializedCooperativeEEENS5_IJNSA_ILi128EEESF_NSA_ILi64EEEEEENS_6half_tENS5_IJlSB_lEEESI_SJ_NS4_8TiledMMAINS4_8MMA_AtomIJNS4_4SM904GMMA26MMA_64x128x16_F32F16F16_SSILNSN_5MajorE0ELSP_0ELNSN_7ScaleInE1ELSQ_1EEEEEENS4_6LayoutINS5_IJNSA_ILi2EEESB_SB_EEENS5_IJSB_NSA_ILi0EEESW_EEEEENS5_IJNS4_10UnderscoreESZ_SZ_EEEEENS4_13SM90_TMA_LOADENS4_14ComposedLayoutINS4_7SwizzleILi3ELi4ELi3EEENS4_18smem_ptr_flag_bitsILi16EEENST_INS5_IJNSA_ILi8EEESG_EEENS5_IJSG_SB_EEEEEEEvNS4_8identityES12_S1C_vS1D_EENS_8epilogue10collective6detail29Sm90TmaWarpSpecializedAdapterINS1G_15DefaultEpilogueISI_SJ_SJ_NS1F_6thread17LinearCombinationISI_Li1EffLNS1K_9ScaleType4KindE0ELNS_15FloatRoundStyleE2ESI_EENS1_15EpilogueDefaultEEEEEvvEEEEvNT_6ParamsE:
	.zero		1664


//--------------------- SYMBOLS --------------------------

	.type		.nv.reservedSmem.offset0,@object
	.size		.nv.reservedSmem.offset0,0x4
	.type		__assertfail,@function
